// auto-generated by cutlass_sweep.gemm — config: {"arch": "sm_100", "cluster_m": 2, "cluster_n": 2, "dtype": "fp32", "dtype_b": "fp32", "layout": "nt", "stages": 0, "tile_k": 128, "tile_m": 64, "tile_n": 128}
#include "cutlass/cutlass.h"
#include "cutlass/gemm/collective/collective_builder.hpp"
#include "cutlass/gemm/device/gemm_universal_adapter.h"
#include "cutlass/gemm/kernel/gemm_universal.hpp"
#include "cutlass/epilogue/collective/collective_builder.hpp"

using ElemA = float;
using ElemB = float;
using ElemCD = float;
using Acc  = float;
using TileShape    = cute::Shape<cute::_64, cute::_128, cute::_128>;
using ClusterShape = cute::Shape<cute::_2, cute::_2, cute::_1>;

using CollectiveEpilogue = typename cutlass::epilogue::collective::CollectiveBuilder<
    cutlass::arch::Sm100, cutlass::arch::OpClassTensorOp,
    TileShape, ClusterShape,
    cutlass::epilogue::collective::EpilogueTileAuto,
    Acc, Acc,
    ElemCD, cutlass::layout::RowMajor, 128 / cutlass::sizeof_bits<ElemCD>::value,
    ElemCD, cutlass::layout::RowMajor, 128 / cutlass::sizeof_bits<ElemCD>::value,
    cutlass::epilogue::collective::EpilogueScheduleAuto
  >::CollectiveOp;

using CollectiveMainloop = typename cutlass::gemm::collective::CollectiveBuilder<
    cutlass::arch::Sm100, cutlass::arch::OpClassTensorOp,
    ElemA, cutlass::layout::RowMajor, 128 / cutlass::sizeof_bits<ElemA>::value,
    ElemB, cutlass::layout::ColumnMajor, 128 / cutlass::sizeof_bits<ElemB>::value,
    Acc,
    TileShape, ClusterShape,
    cutlass::gemm::collective::StageCountAutoCarveout<static_cast<int>(sizeof(typename CollectiveEpilogue::SharedStorage))>,
    cutlass::gemm::collective::KernelScheduleAuto
  >::CollectiveOp;

using GemmKernel = cutlass::gemm::kernel::GemmUniversal<
    cute::Shape<int,int,int,int>,
    CollectiveMainloop,
    CollectiveEpilogue
>;
using Gemm = cutlass::gemm::device::GemmUniversalAdapter<GemmKernel>;

// Force the device kernel symbol into the cubin without needing a host main.
auto* _anchor = &cutlass::device_kernel<GemmKernel>;


// ===== COMPILED SASS (sm_100a) =====

	.target	sm_100a

	.elftype	@"ET_EXEC"


//--------------------- .note.nv.tkinfo           --------------------------
	.section	.note.nv.tkinfo,"",@"SHT_NOTE"
	.sectionflags	@"SHF_NOTE_NV_TKINFO"
	.tkinfo
        /*0018*/ 	.word	0x00000002
        /*0030*/ 	.string	""
        /*0030*/ 	.string	"ptxas"
        /*0030*/ 	.string	"Cuda compilation tools, release 13.0, V13.0.88"
        /*0030*/ 	.string	"Build cuda_13.0.r13.0/compiler.36424714_0"
        /*0030*/ 	.string	"-arch sm_100a -m 64 "



//--------------------- .note.nv.cuinfo           --------------------------
	.section	.note.nv.cuinfo,"",@"SHT_NOTE"
	.sectionflags	@"SHF_NOTE_NV_CUINFO"
        /*0018*/ 	.short	0x0002
        /*001a*/ 	.short	0x0064
        /*001c*/ 	.short	0x0082
	.zero		2


//--------------------- .nv.info                  --------------------------
	.section	.nv.info,"",@"SHT_CUDA_INFO"
	.align	4


	//----- nvinfo : EIATTR_REGCOUNT
	.align		4
        /*0000*/ 	.byte	0x04, 0x2f
        /*0002*/ 	.short	(.L_19 - .L_18)
	.align		4
.L_18:
        /*0004*/ 	.word	index@(_ZN7cutlass13device_kernelINS_4gemm6kernel13GemmUniversalIN4cute5tupleIJiiiiEEENS1_10collective13CollectiveMmaINS1_35MainloopSm100TmaUmmaWarpSpecializedILi2ELi2ELi4ENS5_IJNS4_1CILi2EEESB_NSA_ILi1EEEEEEEENS5_IJNSA_ILi64EEENSA_ILi128EEESG_EEEfNS5_IJlSC_lEEEfSI_NS4_8TiledMMAINS4_8MMA_AtomIJNS4_17SM100_MMA_TF32_SSINS_10tfloat32_tESM_fLi64ELi128ELNS4_4UMMA5MajorE0ELSO_0ELNSN_7ScaleInE0ELSP_0EEEEEENS4_6LayoutINS5_IJSC_SC_SC_EEENS5_IJNSA_ILi0EEESU_SU_EEEEENS5_IJNS4_10UnderscoreESX_SX_EEEEENS4_23SM90_TMA_LOAD_MULTICASTENS4_14ComposedLayoutINS4_7SwizzleILi3ELi4ELi3EEENS4_18smem_ptr_flag_bitsILi32EEENSS_INS5_IJNSA_ILi8EEENSA_ILi32EEEEEENS5_IJS17_SC_EEEEEEEvNS4_8identityES10_S1B_vS1C_EENS_8epilogue10collective18CollectiveEpilogueINS1E_23Sm100TmaWarpSpecializedILi4ELi2ELi16ELb1ELb0EEEJSH_NS5_IJNSS_ISF_SC_EENSS_IS17_SC_EEEEEfSI_fSI_NS1E_6fusion15FusionCallbacksIS1I_NS1M_17LinearCombinationIffffLNS_15FloatRoundStyleE2EEESH_S1L_JEEENS4_5SM1004TMEM4LOAD26SM100_TMEM_LOAD_16dp128b8xENS4_13SM90_TMA_LOADES1B_NS4_17SM75_U32x4_LDSM_NENS4_14SM90_TMA_STOREES1B_NS4_17SM90_U32x4_STSM_NENS4_39AutoVectorizingCopyWithAssumedAlignmentILi128EEEEEEvvEEEEvNT_6ParamsE)
        /*0008*/ 	.word	0x00000050


	//----- nvinfo : EIATTR_FRAME_SIZE
	.align		4
.L_19:
        /*000c*/ 	.byte	0x04, 0x11
        /*000e*/ 	.short	(.L_21 - .L_20)
	.align		4
.L_20:
        /*0010*/ 	.word	index@($__internal_2_$__cuda_sm10x_tcgen05_guardrail_trap_unallocated_columns_being_dealloced)
        /*0014*/ 	.word	0x00000000


	//----- nvinfo : EIATTR_FRAME_SIZE
	.align		4
.L_21:
        /*0018*/ 	.byte	0x04, 0x11
        /*001a*/ 	.short	(.L_23 - .L_22)
	.align		4
.L_22:
        /*001c*/ 	.word	index@($__internal_1_$__cuda_sm10x_tcgen05_guardrail_trap_phase_invalid_during_alloc)
        /*0020*/ 	.word	0x00000000


	//----- nvinfo : EIATTR_FRAME_SIZE
	.align		4
.L_23:
        /*0024*/ 	.byte	0x04, 0x11
        /*0026*/ 	.short	(.L_25 - .L_24)
	.align		4
.L_24:
        /*0028*/ 	.word	index@($__internal_0_$__cuda_sm10x_tcgen05_guardrail_trap_col_being_dealloced_not_returned_by_alloc)
        /*002c*/ 	.word	0x00000000


	//----- nvinfo : EIATTR_FRAME_SIZE
	.align		4
.L_25:
        /*0030*/ 	.byte	0x04, 0x11
        /*0032*/ 	.short	(.L_27 - .L_26)
	.align		4
.L_26:
        /*0034*/ 	.word	index@(_ZN7cutlass13device_kernelINS_4gemm6kernel13GemmUniversalIN4cute5tupleIJiiiiEEENS1_10collective13CollectiveMmaINS1_35MainloopSm100TmaUmmaWarpSpecializedILi2ELi2ELi4ENS5_IJNS4_1CILi2EEESB_NSA_ILi1EEEEEEEENS5_IJNSA_ILi64EEENSA_ILi128EEESG_EEEfNS5_IJlSC_lEEEfSI_NS4_8TiledMMAINS4_8MMA_AtomIJNS4_17SM100_MMA_TF32_SSINS_10tfloat32_tESM_fLi64ELi128ELNS4_4UMMA5MajorE0ELSO_0ELNSN_7ScaleInE0ELSP_0EEEEEENS4_6LayoutINS5_IJSC_SC_SC_EEENS5_IJNSA_ILi0EEESU_SU_EEEEENS5_IJNS4_10UnderscoreESX_SX_EEEEENS4_23SM90_TMA_LOAD_MULTICASTENS4_14ComposedLayoutINS4_7SwizzleILi3ELi4ELi3EEENS4_18smem_ptr_flag_bitsILi32EEENSS_INS5_IJNSA_ILi8EEENSA_ILi32EEEEEENS5_IJS17_SC_EEEEEEEvNS4_8identityES10_S1B_vS1C_EENS_8epilogue10collective18CollectiveEpilogueINS1E_23Sm100TmaWarpSpecializedILi4ELi2ELi16ELb1ELb0EEEJSH_NS5_IJNSS_ISF_SC_EENSS_IS17_SC_EEEEEfSI_fSI_NS1E_6fusion15FusionCallbacksIS1I_NS1M_17LinearCombinationIffffLNS_15FloatRoundStyleE2EEESH_S1L_JEEENS4_5SM1004TMEM4LOAD26SM100_TMEM_LOAD_16dp128b8xENS4_13SM90_TMA_LOADES1B_NS4_17SM75_U32x4_LDSM_NENS4_14SM90_TMA_STOREES1B_NS4_17SM90_U32x4_STSM_NENS4_39AutoVectorizingCopyWithAssumedAlignmentILi128EEEEEEvvEEEEvNT_6ParamsE)
        /*0038*/ 	.word	0x00000000


	//----- nvinfo : EIATTR_MIN_STACK_SIZE
	.align		4
.L_27:
        /*003c*/ 	.byte	0x04, 0x12
        /*003e*/ 	.short	(.L_29 - .L_28)
	.align		4
.L_28:
        /*0040*/ 	.word	index@(_ZN7cutlass13device_kernelINS_4gemm6kernel13GemmUniversalIN4cute5tupleIJiiiiEEENS1_10collective13CollectiveMmaINS1_35MainloopSm100TmaUmmaWarpSpecializedILi2ELi2ELi4ENS5_IJNS4_1CILi2EEESB_NSA_ILi1EEEEEEEENS5_IJNSA_ILi64EEENSA_ILi128EEESG_EEEfNS5_IJlSC_lEEEfSI_NS4_8TiledMMAINS4_8MMA_AtomIJNS4_17SM100_MMA_TF32_SSINS_10tfloat32_tESM_fLi64ELi128ELNS4_4UMMA5MajorE0ELSO_0ELNSN_7ScaleInE0ELSP_0EEEEEENS4_6LayoutINS5_IJSC_SC_SC_EEENS5_IJNSA_ILi0EEESU_SU_EEEEENS5_IJNS4_10UnderscoreESX_SX_EEEEENS4_23SM90_TMA_LOAD_MULTICASTENS4_14ComposedLayoutINS4_7SwizzleILi3ELi4ELi3EEENS4_18smem_ptr_flag_bitsILi32EEENSS_INS5_IJNSA_ILi8EEENSA_ILi32EEEEEENS5_IJS17_SC_EEEEEEEvNS4_8identityES10_S1B_vS1C_EENS_8epilogue10collective18CollectiveEpilogueINS1E_23Sm100TmaWarpSpecializedILi4ELi2ELi16ELb1ELb0EEEJSH_NS5_IJNSS_ISF_SC_EENSS_IS17_SC_EEEEEfSI_fSI_NS1E_6fusion15FusionCallbacksIS1I_NS1M_17LinearCombinationIffffLNS_15FloatRoundStyleE2EEESH_S1L_JEEENS4_5SM1004TMEM4LOAD26SM100_TMEM_LOAD_16dp128b8xENS4_13SM90_TMA_LOADES1B_NS4_17SM75_U32x4_LDSM_NENS4_14SM90_TMA_STOREES1B_NS4_17SM90_U32x4_STSM_NENS4_39AutoVectorizingCopyWithAssumedAlignmentILi128EEEEEEvvEEEEvNT_6ParamsE)
        /*0044*/ 	.word	0x00000000
.L_29:


//--------------------- .nv.compat                --------------------------
	.section	.nv.compat,"",@"SHT_CUDA_COMPAT_INFO"
	.align	4
        /*0000*/ 	.byte	0x02, 0x09, 0x01, 0x00, 0x02, 0x02, 0x02, 0x00, 0x02, 0x05, 0x05, 0x00, 0x03, 0x07, 0x01, 0x01
        /*0010*/ 	.byte	0x02, 0x03, 0x01, 0x00, 0x02, 0x06, 0x01, 0x00, 0x04, 0x0b, 0x08, 0x00, 0x09, 0x00, 0x00, 0x00
        /*0020*/ 	.byte	0x00, 0x00, 0x00, 0x00


//--------------------- .nv.info._ZN7cutlass13device_kernelINS_4gemm6kernel13GemmUniversalIN4cute5tupleIJiiiiEEENS1_10collective13CollectiveMmaINS1_35MainloopSm100TmaUmmaWarpSpecializedILi2ELi2ELi4ENS5_IJNS4_1CILi2EEESB_NSA_ILi1EEEEEEEENS5_IJNSA_ILi64EEENSA_ILi128EEESG_EEEfNS5_IJlSC_lEEEfSI_NS4_8TiledMMAINS4_8MMA_AtomIJNS4_17SM100_MMA_TF32_SSINS_10tfloat32_tESM_fLi64ELi128ELNS4_4UMMA5MajorE0ELSO_0ELNSN_7ScaleInE0ELSP_0EEEEEENS4_6LayoutINS5_IJSC_SC_SC_EEENS5_IJNSA_ILi0EEESU_SU_EEEEENS5_IJNS4_10UnderscoreESX_SX_EEEEENS4_23SM90_TMA_LOAD_MULTICASTENS4_14ComposedLayoutINS4_7SwizzleILi3ELi4ELi3EEENS4_18smem_ptr_flag_bitsILi32EEENSS_INS5_IJNSA_ILi8EEENSA_ILi32EEEEEENS5_IJS17_SC_EEEEEEEvNS4_8identityES10_S1B_vS1C_EENS_8epilogue10collective18CollectiveEpilogueINS1E_23Sm100TmaWarpSpecializedILi4ELi2ELi16ELb1ELb0EEEJSH_NS5_IJNSS_ISF_SC_EENSS_IS17_SC_EEEEEfSI_fSI_NS1E_6fusion15FusionCallbacksIS1I_NS1M_17LinearCombinationIffffLNS_15FloatRoundStyleE2EEESH_S1L_JEEENS4_5SM1004TMEM4LOAD26SM100_TMEM_LOAD_16dp128b8xENS4_13SM90_TMA_LOADES1B_NS4_17SM75_U32x4_LDSM_NENS4_14SM90_TMA_STOREES1B_NS4_17SM90_U32x4_STSM_NENS4_39AutoVectorizingCopyWithAssumedAlignmentILi128EEEEEEvvEEEEvNT_6ParamsE --------------------------
	.section	.nv.info._ZN7cutlass13device_kernelINS_4gemm6kernel13GemmUniversalIN4cute5tupleIJiiiiEEENS1_10collective13CollectiveMmaINS1_35MainloopSm100TmaUmmaWarpSpecializedILi2ELi2ELi4ENS5_IJNS4_1CILi2EEESB_NSA_ILi1EEEEEEEENS5_IJNSA_ILi64EEENSA_ILi128EEESG_EEEfNS5_IJlSC_lEEEfSI_NS4_8TiledMMAINS4_8MMA_AtomIJNS4_17SM100_MMA_TF32_SSINS_10tfloat32_tESM_fLi64ELi128ELNS4_4UMMA5MajorE0ELSO_0ELNSN_7ScaleInE0ELSP_0EEEEEENS4_6LayoutINS5_IJSC_SC_SC_EEENS5_IJNSA_ILi0EEESU_SU_EEEEENS5_IJNS4_10UnderscoreESX_SX_EEEEENS4_23SM90_TMA_LOAD_MULTICASTENS4_14ComposedLayoutINS4_7SwizzleILi3ELi4ELi3EEENS4_18smem_ptr_flag_bitsILi32EEENSS_INS5_IJNSA_ILi8EEENSA_ILi32EEEEEENS5_IJS17_SC_EEEEEEEvNS4_8identityES10_S1B_vS1C_EENS_8epilogue10collective18CollectiveEpilogueINS1E_23Sm100TmaWarpSpecializedILi4ELi2ELi16ELb1ELb0EEEJSH_NS5_IJNSS_ISF_SC_EENSS_IS17_SC_EEEEEfSI_fSI_NS1E_6fusion15FusionCallbacksIS1I_NS1M_17LinearCombinationIffffLNS_15FloatRoundStyleE2EEESH_S1L_JEEENS4_5SM1004TMEM4LOAD26SM100_TMEM_LOAD_16dp128b8xENS4_13SM90_TMA_LOADES1B_NS4_17SM75_U32x4_LDSM_NENS4_14SM90_TMA_STOREES1B_NS4_17SM90_U32x4_STSM_NENS4_39AutoVectorizingCopyWithAssumedAlignmentILi128EEEEEEvvEEEEvNT_6ParamsE,"",@"SHT_CUDA_INFO"
	.sectionflags	@""
	.align	4


	//----- nvinfo : EIATTR_CUDA_API_VERSION
	.align		4
        /*0000*/ 	.byte	0x04, 0x37
        /*0002*/ 	.short	(.L_31 - .L_30)
.L_30:
        /*0004*/ 	.word	0x00000082


	//----- nvinfo : EIATTR_KPARAM_INFO
	.align		4
.L_31:
        /*0008*/ 	.byte	0x04, 0x17
        /*000a*/ 	.short	(.L_33 - .L_32)
.L_32:
        /*000c*/ 	.word	0x00000000
        /*0010*/ 	.short	0x0000
        /*0012*/ 	.short	0x0000
        /*0014*/ 	.byte	0x00, 0xf0, 0x01, 0x20


	//----- nvinfo : EIATTR_AT_ENTRY_FRAGMENTS
	.align		4
.L_33:
        /*0018*/ 	.byte	0x04, 0x4f
        /*001a*/ 	.short	(.L_35 - .L_34)


	//   ....[0]....
.L_34:
        /*001c*/ 	.word	0x00000006


	//----- nvinfo : EIATTR_RESERVED_SMEM_USED
	.align		4
.L_35:
        /*0020*/ 	.byte	0x01, 0x41
	.zero		2


	//----- nvinfo : EIATTR_SPARSE_MMA_MASK
	.align		4
        /*0024*/ 	.byte	0x03, 0x50
        /*0026*/ 	.short	0x0000


	//----- nvinfo : EIATTR_TCGEN05_1CTA_USED
	.align		4
        /*0028*/ 	.byte	0x01, 0x51
	.zero		2


	//----- nvinfo : EIATTR_MAXREG_COUNT
	.align		4
        /*002c*/ 	.byte	0x03, 0x1b
        /*002e*/ 	.short	0x00ff


	//----- nvinfo : EIATTR_NUM_BARRIERS
	.align		4
        /*0030*/ 	.byte	0x02, 0x4c
        /*0032*/ 	.byte	0x07
	.zero		1


	//----- nvinfo : EIATTR_EXTERNS
	.align		4
        /*0034*/ 	.byte	0x04, 0x0f
        /*0036*/ 	.short	(.L_37 - .L_36)


	//   ....[0]....
	.align		4
.L_36:
        /*0038*/ 	.word	index@(__assertfail)


	//----- nvinfo : EIATTR_MERCURY_ISA_VERSION
	.align		4
.L_37:
        /*003c*/ 	.byte	0x03, 0x5f
        /*003e*/ 	.short	0x0101


	//----- nvinfo : EIATTR_INT_WARP_WIDE_INSTR_OFFSETS
	.align		4
        /*0040*/ 	.byte	0x04, 0x31
        /*0042*/ 	.short	(.L_39 - .L_38)


	//   ....[0]....
.L_38:
        /*0044*/ 	.word	0x000046a0


	//   ....[1]....
        /*0048*/ 	.word	0x000046d0


	//   ....[2]....
        /*004c*/ 	.word	0x000046f0


	//   ....[3]....
        /*0050*/ 	.word	0x00005230


	//   ....[4]....
        /*0054*/ 	.word	0x000052a0


	//   ....[5]....
        /*0058*/ 	.word	0x00005390


	//   ....[6]....
        /*005c*/ 	.word	0x00005410


	//   ....[7]....
        /*0060*/ 	.word	0x00005510


	//   ....[8]....
        /*0064*/ 	.word	0x00005590


	//   ....[9]....
        /*0068*/ 	.word	0x00005680


	//   ....[10]....
        /*006c*/ 	.word	0x00005730


	//----- nvinfo : EIATTR_COOP_GROUP_MASK_REGIDS
	.align		4
.L_39:
        /*0070*/ 	.byte	0x04, 0x29
        /*0072*/ 	.short	(.L_41 - .L_40)


	//   ....[0]....
.L_40:
        /*0074*/ 	.word	0xffffffff


	//   ....[1]....
        /*0078*/ 	.word	0xffffffff


	//   ....[2]....
        /*007c*/ 	.word	0xffffffff


	//   ....[3]....
        /*0080*/ 	.word	0xffffffff


	//   ....[4]....
        /*0084*/ 	.word	0xffffffff


	//   ....[5]....
        /*0088*/ 	.word	0xffffffff


	//   ....[6]....
        /*008c*/ 	.word	0xffffffff


	//   ....[7]....
        /*0090*/ 	.word	0xffffffff


	//   ....[8]....
        /*0094*/ 	.word	0xffffffff


	//   ....[9]....
        /*0098*/ 	.word	0xffffffff


	//   ....[10]....
        /*009c*/ 	.word	0xffffffff


	//   ....[11]....
        /*00a0*/ 	.word	0xffffffff


	//   ....[12]....
        /*00a4*/ 	.word	0xffffffff


	//   ....[13]....
        /*00a8*/ 	.word	0xffffffff


	//----- nvinfo : EIATTR_COOP_GROUP_INSTR_OFFSETS
	.align		4
.L_41:
        /*00ac*/ 	.byte	0x04, 0x28
        /*00ae*/ 	.short	(.L_43 - .L_42)


	//   ....[0]....
.L_42:
        /*00b0*/ 	.word	0x00000080


	//   ....[1]....
        /*00b4*/ 	.word	0x000004e0


	//   ....[2]....
        /*00b8*/ 	.word	0x00000650


	//   ....[3]....
        /*00bc*/ 	.word	0x000007f0


	//   ....[4]....
        /*00c0*/ 	.word	0x000008f0


	//   ....[5]....
        /*00c4*/ 	.word	0x00000a60


	//   ....[6]....
        /*00c8*/ 	.word	0x00000c00


	//   ....[7]....
        /*00cc*/ 	.word	0x00000db0


	//   ....[8]....
        /*00d0*/ 	.word	0x00002630


	//   ....[9]....
        /*00d4*/ 	.word	0x000033d0


	//   ....[10]....
        /*00d8*/ 	.word	0x000035e0


	//   ....[11]....
        /*00dc*/ 	.word	0x00003610


	//   ....[12]....
        /*00e0*/ 	.word	0x00004570


	//   ....[13]....
        /*00e4*/ 	.word	0x000047b0


	//----- nvinfo : EIATTR_VRC_CTA_INIT_COUNT
	.align		4
.L_43:
        /*00e8*/ 	.byte	0x02, 0x4a
        /*00ea*/ 	.byte	0x80
	.zero		1


	//----- nvinfo : EIATTR_SYSCALL_OFFSETS
	.align		4
        /*00ec*/ 	.byte	0x04, 0x46
        /*00ee*/ 	.short	(.L_45 - .L_44)


	//   ....[0]....
.L_44:
        /*00f0*/ 	.word	0x000063e0


	//   ....[1]....
        /*00f4*/ 	.word	0x000064d0


	//   ....[2]....
        /*00f8*/ 	.word	0x00006d60


	//   ....[3]....
        /*00fc*/ 	.word	0x00007520


	//   ....[4]....
        /*0100*/ 	.word	0x00007c90


	//   ....[5]....
        /*0104*/ 	.word	0x00008400


	//----- nvinfo : EIATTR_MBARRIER_INSTR_OFFSETS
	.align		4
.L_45:
        /*0108*/ 	.byte	0x04, 0x39
        /*010a*/ 	.short	(.L_47 - .L_46)


	//   ....[0]....
.L_46:
        /*010c*/ 	.word	0x00000600
        /*0110*/ 	.word	0x000000ff
        /*0114*/ 	.word	0x00000000
        /*0118*/ 	.short	0x0100
        /*011a*/ 	.byte	0x04
	.zero		1


	//   ....[1]....
        /*011c*/ 	.word	0x00000610
        /*0120*/ 	.word	0x000000ff
        /*0124*/ 	.word	0x00000010
        /*0128*/ 	.short	0x0100
        /*012a*/ 	.byte	0x04
	.zero		1


	//   ....[2]....
        /*012c*/ 	.word	0x00000620
        /*0130*/ 	.word	0x000000ff
        /*0134*/ 	.word	0x00000008
        /*0138*/ 	.short	0x0100
        /*013a*/ 	.byte	0x04
	.zero		1


	//   ....[3]....
        /*013c*/ 	.word	0x00000630
        /*0140*/ 	.word	0x000000ff
        /*0144*/ 	.word	0x00000018
        /*0148*/ 	.short	0x0100
        /*014a*/ 	.byte	0x04
	.zero		1


	//   ....[4]....
        /*014c*/ 	.word	0x00000760
        /*0150*/ 	.word	0x000000ff
        /*0154*/ 	.word	0x00000020
        /*0158*/ 	.short	0x0100
        /*015a*/ 	.byte	0x04
	.zero		1


	//   ....[5]....
        /*015c*/ 	.word	0x00000770
        /*0160*/ 	.word	0x000000ff
        /*0164*/ 	.word	0x00000040
        /*0168*/ 	.short	0x0100
        /*016a*/ 	.byte	0x04
	.zero		1


	//   ....[6]....
        /*016c*/ 	.word	0x00000780
        /*0170*/ 	.word	0x000000ff
        /*0174*/ 	.word	0x00000028
        /*0178*/ 	.short	0x0100
        /*017a*/ 	.byte	0x04
	.zero		1


	//   ....[7]....
        /*017c*/ 	.word	0x00000790
        /*0180*/ 	.word	0x000000ff
        /*0184*/ 	.word	0x00000048
        /*0188*/ 	.short	0x0100
        /*018a*/ 	.byte	0x04
	.zero		1


	//   ....[8]....
        /*018c*/ 	.word	0x000007a0
        /*0190*/ 	.word	0x000000ff
        /*0194*/ 	.word	0x00000030
        /*0198*/ 	.short	0x0100
        /*019a*/ 	.byte	0x04
	.zero		1


	//   ....[9]....
        /*019c*/ 	.word	0x000007b0
        /*01a0*/ 	.word	0x000000ff
        /*01a4*/ 	.word	0x00000050
        /*01a8*/ 	.short	0x0100
        /*01aa*/ 	.byte	0x04
	.zero		1


	//   ....[10]....
        /*01ac*/ 	.word	0x000007c0
        /*01b0*/ 	.word	0x000000ff
        /*01b4*/ 	.word	0x00000038
        /*01b8*/ 	.short	0x0100
        /*01ba*/ 	.byte	0x04
	.zero		1


	//   ....[11]....
        /*01bc*/ 	.word	0x000007d0
        /*01c0*/ 	.word	0x000000ff
        /*01c4*/ 	.word	0x00000058
        /*01c8*/ 	.short	0x0100
        /*01ca*/ 	.byte	0x04
	.zero		1


	//   ....[12]....
        /*01cc*/ 	.word	0x000008c0
        /*01d0*/ 	.word	0x000000ff
        /*01d4*/ 	.word	0x00000060
        /*01d8*/ 	.short	0x0100
        /*01da*/ 	.byte	0x06
	.zero		1


	//   ....[13]....
        /*01dc*/ 	.word	0x000008d0
        /*01e0*/ 	.word	0x000000ff
        /*01e4*/ 	.word	0x00000068
        /*01e8*/ 	.short	0x0100
        /*01ea*/ 	.byte	0x06
	.zero		1


	//   ....[14]....
        /*01ec*/ 	.word	0x00000a10
        /*01f0*/ 	.word	0x000000ff
        /*01f4*/ 	.word	0x00000070
        /*01f8*/ 	.short	0x0100
        /*01fa*/ 	.byte	0x06
	.zero		1


	//   ....[15]....
        /*01fc*/ 	.word	0x00000a20
        /*0200*/ 	.word	0x000000ff
        /*0204*/ 	.word	0x00000080
        /*0208*/ 	.short	0x0100
        /*020a*/ 	.byte	0x06
	.zero		1


	//   ....[16]....
        /*020c*/ 	.word	0x00000a30
        /*0210*/ 	.word	0x000000ff
        /*0214*/ 	.word	0x00000078
        /*0218*/ 	.short	0x0100
        /*021a*/ 	.byte	0x06
	.zero		1


	//   ....[17]....
        /*021c*/ 	.word	0x00000a40
        /*0220*/ 	.word	0x000000ff
        /*0224*/ 	.word	0x00000088
        /*0228*/ 	.short	0x0100
        /*022a*/ 	.byte	0x06
	.zero		1


	//   ....[18]....
        /*022c*/ 	.word	0x00000b70
        /*0230*/ 	.word	0x000000ff
        /*0234*/ 	.word	0x00000090
        /*0238*/ 	.short	0x0100
        /*023a*/ 	.byte	0x04
	.zero		1


	//   ....[19]....
        /*023c*/ 	.word	0x00000b80
        /*0240*/ 	.word	0x000000ff
        /*0244*/ 	.word	0x000000b0
        /*0248*/ 	.short	0x0100
        /*024a*/ 	.byte	0x04
	.zero		1


	//   ....[20]....
        /*024c*/ 	.word	0x00000b90
        /*0250*/ 	.word	0x000000ff
        /*0254*/ 	.word	0x00000098
        /*0258*/ 	.short	0x0100
        /*025a*/ 	.byte	0x04
	.zero		1


	//   ....[21]....
        /*025c*/ 	.word	0x00000ba0
        /*0260*/ 	.word	0x000000ff
        /*0264*/ 	.word	0x000000b8
        /*0268*/ 	.short	0x0100
        /*026a*/ 	.byte	0x04
	.zero		1


	//   ....[22]....
        /*026c*/ 	.word	0x00000bb0
        /*0270*/ 	.word	0x000000ff
        /*0274*/ 	.word	0x000000a0
        /*0278*/ 	.short	0x0100
        /*027a*/ 	.byte	0x04
	.zero		1


	//   ....[23]....
        /*027c*/ 	.word	0x00000bc0
        /*0280*/ 	.word	0x000000ff
        /*0284*/ 	.word	0x000000c0
        /*0288*/ 	.short	0x0100
        /*028a*/ 	.byte	0x04
	.zero		1


	//   ....[24]....
        /*028c*/ 	.word	0x00000bd0
        /*0290*/ 	.word	0x000000ff
        /*0294*/ 	.word	0x000000a8
        /*0298*/ 	.short	0x0100
        /*029a*/ 	.byte	0x04
	.zero		1


	//   ....[25]....
        /*029c*/ 	.word	0x00000be0
        /*02a0*/ 	.word	0x000000ff
        /*02a4*/ 	.word	0x000000c8
        /*02a8*/ 	.short	0x0100
        /*02aa*/ 	.byte	0x04
	.zero		1


	//   ....[26]....
        /*02ac*/ 	.word	0x00000cd0
        /*02b0*/ 	.word	0x000000ff
        /*02b4*/ 	.word	0x000000d0
        /*02b8*/ 	.short	0x0100
        /*02ba*/ 	.byte	0x04
	.zero		1


	//   ....[27]....
        /*02bc*/ 	.word	0x00000ce0
        /*02c0*/ 	.word	0x000000ff
        /*02c4*/ 	.word	0x000000e0
        /*02c8*/ 	.short	0x0100
        /*02ca*/ 	.byte	0x04
	.zero		1


	//   ....[28]....
        /*02cc*/ 	.word	0x00000cf0
        /*02d0*/ 	.word	0x000000ff
        /*02d4*/ 	.word	0x000000d8
        /*02d8*/ 	.short	0x0100
        /*02da*/ 	.byte	0x04
	.zero		1


	//   ....[29]....
        /*02dc*/ 	.word	0x00000d00
        /*02e0*/ 	.word	0x000000ff
        /*02e4*/ 	.word	0x000000e8
        /*02e8*/ 	.short	0x0100
        /*02ea*/ 	.byte	0x04
	.zero		1


	//   ....[30]....
        /*02ec*/ 	.word	0x000019a0
        /*02f0*/ 	.word	0x00000000
        /*02f4*/ 	.word	0x000000e0
        /*02f8*/ 	.short	0x010a
        /*02fa*/ 	.byte	0xff
	.zero		1


	//   ....[31]....
        /*02fc*/ 	.word	0x000019d0
        /*0300*/ 	.word	0x00000000
        /*0304*/ 	.word	0x000000d0
        /*0308*/ 	.short	0x0101
        /*030a*/ 	.byte	0xff
	.zero		1


	//   ....[32]....
        /*030c*/ 	.word	0x00001ab0
        /*0310*/ 	.word	0x000000ff
        /*0314*/ 	.word	0x00000010
        /*0318*/ 	.short	0x010a
        /*031a*/ 	.byte	0x04
	.zero		1


	//   ....[33]....
        /*031c*/ 	.word	0x00001b30
        /*0320*/ 	.word	0x000000ff
        /*0324*/ 	.word	0x00000010
        /*0328*/ 	.short	0x010a
        /*032a*/ 	.byte	0x39
	.zero		1


	//   ....[34]....
        /*032c*/ 	.word	0x00001c70
        /*0330*/ 	.word	0x000000ff
        /*0334*/ 	.word	0x00000010
        /*0338*/ 	.short	0x010a
        /*033a*/ 	.byte	0x04
	.zero		1


	//   ....[35]....
        /*033c*/ 	.word	0x00002070
        /*0340*/ 	.word	0x000000ff
        /*0344*/ 	.word	0x00000068
        /*0348*/ 	.short	0x0101
        /*034a*/ 	.byte	0x16
	.zero		1


	//   ....[36]....
        /*034c*/ 	.word	0x00002090
        /*0350*/ 	.word	0x000000ff
        /*0354*/ 	.word	0x00000010
        /*0358*/ 	.short	0x010a
        /*035a*/ 	.byte	0x04
	.zero		1


	//   ....[37]....
        /*035c*/ 	.word	0x00002110
        /*0360*/ 	.word	0x000000ff
        /*0364*/ 	.word	0x00000010
        /*0368*/ 	.short	0x010a
        /*036a*/ 	.byte	0x39
	.zero		1


	//   ....[38]....
        /*036c*/ 	.word	0x00002250
        /*0370*/ 	.word	0x000000ff
        /*0374*/ 	.word	0x00000010
        /*0378*/ 	.short	0x010a
        /*037a*/ 	.byte	0x04
	.zero		1


	//   ....[39]....
        /*037c*/ 	.word	0x00002660
        /*0380*/ 	.word	0x00000003
        /*0384*/ 	.word	0x00000070
        /*0388*/ 	.short	0x010a
        /*038a*/ 	.byte	0xff
	.zero		1


	//   ....[40]....
        /*038c*/ 	.word	0x000027b0
        /*0390*/ 	.word	0x00000000
        /*0394*/ 	.word	0x00000000
        /*0398*/ 	.short	0x0101
        /*039a*/ 	.byte	0xff
	.zero		1


	//   ....[41]....
        /*039c*/ 	.word	0x00002d70
        /*03a0*/ 	.word	0x000000ff
        /*03a4*/ 	.word	0x00000000
        /*03a8*/ 	.short	0x010a
        /*03aa*/ 	.byte	0x04
	.zero		1


	//   ....[42]....
        /*03ac*/ 	.word	0x00002e10
        /*03b0*/ 	.word	0x00000000
        /*03b4*/ 	.word	0x00000000
        /*03b8*/ 	.short	0x010a
        /*03ba*/ 	.byte	0xff
	.zero		1


	//   ....[43]....
        /*03bc*/ 	.word	0x00002f30
        /*03c0*/ 	.word	0x00000002
        /*03c4*/ 	.word	0x000000d0
        /*03c8*/ 	.short	0x010a
        /*03ca*/ 	.byte	0xff
	.zero		1


	//   ....[44]....
        /*03cc*/ 	.word	0x00002fa0
        /*03d0*/ 	.word	0x00000002
        /*03d4*/ 	.word	0x00000000
        /*03d8*/ 	.short	0x0101
        /*03da*/ 	.byte	0xff
	.zero		1


	//   ....[45]....
        /*03dc*/ 	.word	0x00002fc0
        /*03e0*/ 	.word	0x000000ff
        /*03e4*/ 	.word	0x00000080
        /*03e8*/ 	.short	0x010a
        /*03ea*/ 	.byte	0x04
	.zero		1


	//   ....[46]....
        /*03ec*/ 	.word	0x000030e0
        /*03f0*/ 	.word	0x00000002
        /*03f4*/ 	.word	0x00000070
        /*03f8*/ 	.short	0x010a
        /*03fa*/ 	.byte	0xff
	.zero		1


	//   ....[47]....
        /*03fc*/ 	.word	0x000031e0
        /*0400*/ 	.word	0x00000002
        /*0404*/ 	.word	0x00000000
        /*0408*/ 	.short	0x0101
        /*040a*/ 	.byte	0xff
	.zero		1


	//   ....[48]....
        /*040c*/ 	.word	0x00003270
        /*0410*/ 	.word	0x000000ff
        /*0414*/ 	.word	0x00000080
        /*0418*/ 	.short	0x0106
        /*041a*/ 	.byte	0x04
	.zero		1


	//   ....[49]....
        /*041c*/ 	.word	0x00003290
        /*0420*/ 	.word	0x000000ff
        /*0424*/ 	.word	0x00000080
        /*0428*/ 	.short	0x010a
        /*042a*/ 	.byte	0x04
	.zero		1


	//   ....[50]....
        /*042c*/ 	.word	0x00003320
        /*0430*/ 	.word	0x000000ff
        /*0434*/ 	.word	0x00000080
        /*0438*/ 	.short	0x0106
        /*043a*/ 	.byte	0x07
	.zero		1


	//   ....[51]....
        /*043c*/ 	.word	0x00003360
        /*0440*/ 	.word	0x00000000
        /*0444*/ 	.word	0x00000080
        /*0448*/ 	.short	0x010a
        /*044a*/ 	.byte	0xff
	.zero		1


	//   ....[52]....
        /*044c*/ 	.word	0x00003880
        /*0450*/ 	.word	0x00000000
        /*0454*/ 	.word	0x00000070
        /*0458*/ 	.short	0x010a
        /*045a*/ 	.byte	0xff
	.zero		1


	//   ....[53]....
        /*045c*/ 	.word	0x000039a0
        /*0460*/ 	.word	0x00000003
        /*0464*/ 	.word	0x00000000
        /*0468*/ 	.short	0x0101
        /*046a*/ 	.byte	0xff
	.zero		1


	//   ....[54]....
        /*046c*/ 	.word	0x000039b0
        /*0470*/ 	.word	0x000000ff
        /*0474*/ 	.word	0x00000000
        /*0478*/ 	.short	0x010a
        /*047a*/ 	.byte	0x04
	.zero		1


	//   ....[55]....
        /*047c*/ 	.word	0x00003a00
        /*0480*/ 	.word	0x000000ff
        /*0484*/ 	.word	0x000000b0
        /*0488*/ 	.short	0x010a
        /*048a*/ 	.byte	0x05
	.zero		1


	//   ....[56]....
        /*048c*/ 	.word	0x00003b10
        /*0490*/ 	.word	0x000000ff
        /*0494*/ 	.word	0x00000000
        /*0498*/ 	.short	0x010a
        /*049a*/ 	.byte	0x05
	.zero		1


	//   ....[57]....
        /*049c*/ 	.word	0x00003c60
        /*04a0*/ 	.word	0x000000ff
        /*04a4*/ 	.word	0x00000000
        /*04a8*/ 	.short	0x010a
        /*04aa*/ 	.byte	0x07
	.zero		1


	//   ....[58]....
        /*04ac*/ 	.word	0x000043a0
        /*04b0*/ 	.word	0x000000ff
        /*04b4*/ 	.word	0x00000000
        /*04b8*/ 	.short	0x010a
        /*04ba*/ 	.byte	0x04
	.zero		1


	//   ....[59]....
        /*04bc*/ 	.word	0x00004430
        /*04c0*/ 	.word	0x000000ff
        /*04c4*/ 	.word	0x00000000
        /*04c8*/ 	.short	0x010a
        /*04ca*/ 	.byte	0x05
	.zero		1


	//   ....[60]....
        /*04cc*/ 	.word	0x000044c0
        /*04d0*/ 	.word	0x000000ff
        /*04d4*/ 	.word	0x00000000
        /*04d8*/ 	.short	0x010a
        /*04da*/ 	.byte	0x05
	.zero		1


	//   ....[61]....
        /*04dc*/ 	.word	0x00004550
        /*04e0*/ 	.word	0x000000ff
        /*04e4*/ 	.word	0x00000000
        /*04e8*/ 	.short	0x010a
        /*04ea*/ 	.byte	0x04
	.zero		1


	//   ....[62]....
        /*04ec*/ 	.word	0x00004a30
        /*04f0*/ 	.word	0x0000000c
        /*04f4*/ 	.word	0x00000070
        /*04f8*/ 	.short	0x010a
        /*04fa*/ 	.byte	0xff
	.zero		1


	//   ....[63]....
        /*04fc*/ 	.word	0x00004ba0
        /*0500*/ 	.word	0x00000000
        /*0504*/ 	.word	0x00000000
        /*0508*/ 	.short	0x0101
        /*050a*/ 	.byte	0xff
	.zero		1


	//   ....[64]....
        /*050c*/ 	.word	0x00005030
        /*0510*/ 	.word	0x000000ff
        /*0514*/ 	.word	0x00000068
        /*0518*/ 	.short	0x010a
        /*051a*/ 	.byte	0x15
	.zero		1


	//   ....[65]....
        /*051c*/ 	.word	0x000051b0
        /*0520*/ 	.word	0x000000ff
        /*0524*/ 	.word	0x00000040
        /*0528*/ 	.short	0x010a
        /*052a*/ 	.byte	0x15
	.zero		1


	//   ....[66]....
        /*052c*/ 	.word	0x00005340
        /*0530*/ 	.word	0x000000ff
        /*0534*/ 	.word	0x00000020
        /*0538*/ 	.short	0x010b
        /*053a*/ 	.byte	0x15
	.zero		1


	//   ....[67]....
        /*053c*/ 	.word	0x00005350
        /*0540*/ 	.word	0x000000ff
        /*0544*/ 	.word	0x00000000
        /*0548*/ 	.short	0x0101
        /*054a*/ 	.byte	0x06
	.zero		1


	//   ....[68]....
        /*054c*/ 	.word	0x00005360
        /*0550*/ 	.word	0x000000ff
        /*0554*/ 	.word	0x00000048
        /*0558*/ 	.short	0x010a
        /*055a*/ 	.byte	0x15
	.zero		1


	//   ....[69]....
        /*055c*/ 	.word	0x000054c0
        /*0560*/ 	.word	0x000000ff
        /*0564*/ 	.word	0x00000028
        /*0568*/ 	.short	0x010b
        /*056a*/ 	.byte	0x15
	.zero		1


	//   ....[70]....
        /*056c*/ 	.word	0x000054d0
        /*0570*/ 	.word	0x000000ff
        /*0574*/ 	.word	0x00000000
        /*0578*/ 	.short	0x0101
        /*057a*/ 	.byte	0x06
	.zero		1


	//   ....[71]....
        /*057c*/ 	.word	0x000054e0
        /*0580*/ 	.word	0x000000ff
        /*0584*/ 	.word	0x00000050
        /*0588*/ 	.short	0x010a
        /*058a*/ 	.byte	0x15
	.zero		1


	//   ....[72]....
        /*058c*/ 	.word	0x00005630
        /*0590*/ 	.word	0x000000ff
        /*0594*/ 	.word	0x00000030
        /*0598*/ 	.short	0x010b
        /*059a*/ 	.byte	0x15
	.zero		1


	//   ....[73]....
        /*059c*/ 	.word	0x00005640
        /*05a0*/ 	.word	0x000000ff
        /*05a4*/ 	.word	0x00000000
        /*05a8*/ 	.short	0x0101
        /*05aa*/ 	.byte	0x06
	.zero		1


	//   ....[74]....
        /*05ac*/ 	.word	0x00005650
        /*05b0*/ 	.word	0x000000ff
        /*05b4*/ 	.word	0x00000058
        /*05b8*/ 	.short	0x010a
        /*05ba*/ 	.byte	0x15
	.zero		1


	//   ....[75]....
        /*05bc*/ 	.word	0x00005850
        /*05c0*/ 	.word	0x000000ff
        /*05c4*/ 	.word	0x00000038
        /*05c8*/ 	.short	0x010b
        /*05ca*/ 	.byte	0x15
	.zero		1


	//   ....[76]....
        /*05cc*/ 	.word	0x00005860
        /*05d0*/ 	.word	0x000000ff
        /*05d4*/ 	.word	0x00000000
        /*05d8*/ 	.short	0x0101
        /*05da*/ 	.byte	0x25
	.zero		1


	//   ....[77]....
        /*05dc*/ 	.word	0x00005890
        /*05e0*/ 	.word	0x000000ff
        /*05e4*/ 	.word	0x00000040
        /*05e8*/ 	.short	0x010a
        /*05ea*/ 	.byte	0x15
	.zero		1


	//   ....[78]....
        /*05ec*/ 	.word	0x000058b0
        /*05f0*/ 	.word	0x000000ff
        /*05f4*/ 	.word	0x00000048
        /*05f8*/ 	.short	0x010a
        /*05fa*/ 	.byte	0x15
	.zero		1


	//   ....[79]....
        /*05fc*/ 	.word	0x000058d0
        /*0600*/ 	.word	0x000000ff
        /*0604*/ 	.word	0x00000050
        /*0608*/ 	.short	0x010a
        /*060a*/ 	.byte	0x15
	.zero		1


	//   ....[80]....
        /*060c*/ 	.word	0x00005910
        /*0610*/ 	.word	0x00000000
        /*0614*/ 	.word	0x00000058
        /*0618*/ 	.short	0x010a
        /*061a*/ 	.byte	0xff
	.zero		1


	//   ....[81]....
        /*061c*/ 	.word	0x00005c70
        /*0620*/ 	.word	0x00000003
        /*0624*/ 	.word	0x00000070
        /*0628*/ 	.short	0x010a
        /*062a*/ 	.byte	0xff
	.zero		1


	//   ....[82]....
        /*062c*/ 	.word	0x00005df0
        /*0630*/ 	.word	0x00000000
        /*0634*/ 	.word	0x00000000
        /*0638*/ 	.short	0x0101
        /*063a*/ 	.byte	0xff
	.zero		1


	//   ....[83]....
        /*063c*/ 	.word	0x00006980
        /*0640*/ 	.word	0x000000ff
        /*0644*/ 	.word	0x00000020
        /*0648*/ 	.short	0x010a
        /*064a*/ 	.byte	0x2b
	.zero		1


	//   ....[84]....
        /*064c*/ 	.word	0x000069c0
        /*0650*/ 	.word	0x00000048
        /*0654*/ 	.word	0x00000090
        /*0658*/ 	.short	0x010a
        /*065a*/ 	.byte	0xff
	.zero		1


	//   ....[85]....
        /*065c*/ 	.word	0x00006b40
        /*0660*/ 	.word	0x000000ff
        /*0664*/ 	.word	0x00000020
        /*0668*/ 	.short	0x010a
        /*066a*/ 	.byte	0x2b
	.zero		1


	//   ....[86]....
        /*066c*/ 	.word	0x00006c40
        /*0670*/ 	.word	0x00000048
        /*0674*/ 	.word	0x00000090
        /*0678*/ 	.short	0x010a
        /*067a*/ 	.byte	0xff
	.zero		1


	//   ....[87]....
        /*067c*/ 	.word	0x00007240
        /*0680*/ 	.word	0x00000000
        /*0684*/ 	.word	0x00000000
        /*0688*/ 	.short	0x0101
        /*068a*/ 	.byte	0xff
	.zero		1


	//   ....[88]....
        /*068c*/ 	.word	0x00007250
        /*0690*/ 	.word	0x00000002
        /*0694*/ 	.word	0x00000020
        /*0698*/ 	.short	0x010a
        /*069a*/ 	.byte	0xff
	.zero		1


	//   ....[89]....
        /*069c*/ 	.word	0x00007320
        /*06a0*/ 	.word	0x00000002
        /*06a4*/ 	.word	0x00000020
        /*06a8*/ 	.short	0x010a
        /*06aa*/ 	.byte	0xff
	.zero		1


	//   ....[90]....
        /*06ac*/ 	.word	0x000079b0
        /*06b0*/ 	.word	0x00000010
        /*06b4*/ 	.word	0x00000000
        /*06b8*/ 	.short	0x0101
        /*06ba*/ 	.byte	0xff
	.zero		1


	//   ....[91]....
        /*06bc*/ 	.word	0x000079d0
        /*06c0*/ 	.word	0x00000000
        /*06c4*/ 	.word	0x00000020
        /*06c8*/ 	.short	0x010a
        /*06ca*/ 	.byte	0xff
	.zero		1


	//   ....[92]....
        /*06cc*/ 	.word	0x00007a90
        /*06d0*/ 	.word	0x00000000
        /*06d4*/ 	.word	0x00000020
        /*06d8*/ 	.short	0x010a
        /*06da*/ 	.byte	0xff
	.zero		1


	//   ....[93]....
        /*06dc*/ 	.word	0x00008120
        /*06e0*/ 	.word	0x00000010
        /*06e4*/ 	.word	0x00000000
        /*06e8*/ 	.short	0x0101
        /*06ea*/ 	.byte	0xff
	.zero		1


	//   ....[94]....
        /*06ec*/ 	.word	0x00008140
        /*06f0*/ 	.word	0x00000002
        /*06f4*/ 	.word	0x00000020
        /*06f8*/ 	.short	0x010a
        /*06fa*/ 	.byte	0xff
	.zero		1


	//   ....[95]....
        /*06fc*/ 	.word	0x00008200
        /*0700*/ 	.word	0x00000002
        /*0704*/ 	.word	0x00000020
        /*0708*/ 	.short	0x010a
        /*070a*/ 	.byte	0xff
	.zero		1


	//   ....[96]....
        /*070c*/ 	.word	0x000084f0
        /*0710*/ 	.word	0x000000ff
        /*0714*/ 	.word	0x00000000
        /*0718*/ 	.short	0x0101
        /*071a*/ 	.byte	0x04
	.zero		1


	//   ....[97]....
        /*071c*/ 	.word	0x00008910
        /*0720*/ 	.word	0x00000000
        /*0724*/ 	.word	0x00000000
        /*0728*/ 	.short	0x0101
        /*072a*/ 	.byte	0xff
	.zero		1


	//   ....[98]....
        /*072c*/ 	.word	0x00008ba0
        /*0730*/ 	.word	0x000000ff
        /*0734*/ 	.word	0x00000000
        /*0738*/ 	.short	0x0101
        /*073a*/ 	.byte	0x04
	.zero		1


	//   ....[99]....
        /*073c*/ 	.word	0x00008bc0
        /*0740*/ 	.word	0x00000000
        /*0744*/ 	.word	0x000000e0
        /*0748*/ 	.short	0x010a
        /*074a*/ 	.byte	0xff
	.zero		1


	//   ....[100]....
        /*074c*/ 	.word	0x00008c20
        /*0750*/ 	.word	0x00000000
        /*0754*/ 	.word	0x00000010
        /*0758*/ 	.short	0x010a
        /*075a*/ 	.byte	0xff
	.zero		1


	//   ....[101]....
        /*075c*/ 	.word	0x00008c80
        /*0760*/ 	.word	0x00000000
        /*0764*/ 	.word	0x00000010
        /*0768*/ 	.short	0x010a
        /*076a*/ 	.byte	0xff
	.zero		1


	//   ....[102]....
        /*076c*/ 	.word	0x00008cd0
        /*0770*/ 	.word	0x00000003
        /*0774*/ 	.word	0x00000070
        /*0778*/ 	.short	0x010a
        /*077a*/ 	.byte	0xff
	.zero		1


	//   ....[103]....
        /*077c*/ 	.word	0x00008d30
        /*0780*/ 	.word	0x00000000
        /*0784*/ 	.word	0x00000000
        /*0788*/ 	.short	0x010a
        /*078a*/ 	.byte	0xff
	.zero		1


	//   ....[104]....
        /*078c*/ 	.word	0x00008d80
        /*0790*/ 	.word	0x00000002
        /*0794*/ 	.word	0x000000d0
        /*0798*/ 	.short	0x010a
        /*079a*/ 	.byte	0xff
	.zero		1


	//   ....[105]....
        /*079c*/ 	.word	0x00008de0
        /*07a0*/ 	.word	0x00000002
        /*07a4*/ 	.word	0x00000080
        /*07a8*/ 	.short	0x010a
        /*07aa*/ 	.byte	0xff
	.zero		1


	//   ....[106]....
        /*07ac*/ 	.word	0x00008e30
        /*07b0*/ 	.word	0x00000002
        /*07b4*/ 	.word	0x00000070
        /*07b8*/ 	.short	0x010a
        /*07ba*/ 	.byte	0xff
	.zero		1


	//   ....[107]....
        /*07bc*/ 	.word	0x00008e90
        /*07c0*/ 	.word	0x00000000
        /*07c4*/ 	.word	0x00000080
        /*07c8*/ 	.short	0x010a
        /*07ca*/ 	.byte	0xff
	.zero		1


	//   ....[108]....
        /*07cc*/ 	.word	0x00008ee0
        /*07d0*/ 	.word	0x00000000
        /*07d4*/ 	.word	0x00000070
        /*07d8*/ 	.short	0x010a
        /*07da*/ 	.byte	0xff
	.zero		1


	//   ....[109]....
        /*07dc*/ 	.word	0x00008f50
        /*07e0*/ 	.word	0x00000002
        /*07e4*/ 	.word	0x000000b0
        /*07e8*/ 	.short	0x010a
        /*07ea*/ 	.byte	0xff
	.zero		1


	//   ....[110]....
        /*07ec*/ 	.word	0x00008fb0
        /*07f0*/ 	.word	0x00000000
        /*07f4*/ 	.word	0x00000000
        /*07f8*/ 	.short	0x010a
        /*07fa*/ 	.byte	0xff
	.zero		1


	//   ....[111]....
        /*07fc*/ 	.word	0x00009010
        /*0800*/ 	.word	0x00000000
        /*0804*/ 	.word	0x00000000
        /*0808*/ 	.short	0x010a
        /*080a*/ 	.byte	0xff
	.zero		1


	//   ....[112]....
        /*080c*/ 	.word	0x00009070
        /*0810*/ 	.word	0x00000000
        /*0814*/ 	.word	0x00000000
        /*0818*/ 	.short	0x010a
        /*081a*/ 	.byte	0xff
	.zero		1


	//   ....[113]....
        /*081c*/ 	.word	0x000090d0
        /*0820*/ 	.word	0x00000000
        /*0824*/ 	.word	0x00000000
        /*0828*/ 	.short	0x010a
        /*082a*/ 	.byte	0xff
	.zero		1


	//   ....[114]....
        /*082c*/ 	.word	0x00009130
        /*0830*/ 	.word	0x00000000
        /*0834*/ 	.word	0x00000000
        /*0838*/ 	.short	0x010a
        /*083a*/ 	.byte	0xff
	.zero		1


	//   ....[115]....
        /*083c*/ 	.word	0x00009180
        /*0840*/ 	.word	0x0000000c
        /*0844*/ 	.word	0x00000070
        /*0848*/ 	.short	0x010a
        /*084a*/ 	.byte	0xff
	.zero		1


	//   ....[116]....
        /*084c*/ 	.word	0x000091e0
        /*0850*/ 	.word	0x00000000
        /*0854*/ 	.word	0x00000068
        /*0858*/ 	.short	0x010a
        /*085a*/ 	.byte	0xff
	.zero		1


	//   ....[117]....
        /*085c*/ 	.word	0x00009240
        /*0860*/ 	.word	0x00000000
        /*0864*/ 	.word	0x00000040
        /*0868*/ 	.short	0x010a
        /*086a*/ 	.byte	0xff
	.zero		1


	//   ....[118]....
        /*086c*/ 	.word	0x000092a0
        /*0870*/ 	.word	0x00000000
        /*0874*/ 	.word	0x00000048
        /*0878*/ 	.short	0x010a
        /*087a*/ 	.byte	0xff
	.zero		1


	//   ....[119]....
        /*087c*/ 	.word	0x00009300
        /*0880*/ 	.word	0x00000000
        /*0884*/ 	.word	0x00000050
        /*0888*/ 	.short	0x010a
        /*088a*/ 	.byte	0xff
	.zero		1


	//   ....[120]....
        /*088c*/ 	.word	0x00009360
        /*0890*/ 	.word	0x00000000
        /*0894*/ 	.word	0x00000058
        /*0898*/ 	.short	0x010a
        /*089a*/ 	.byte	0xff
	.zero		1


	//   ....[121]....
        /*089c*/ 	.word	0x000093c0
        /*08a0*/ 	.word	0x00000000
        /*08a4*/ 	.word	0x00000040
        /*08a8*/ 	.short	0x010a
        /*08aa*/ 	.byte	0xff
	.zero		1


	//   ....[122]....
        /*08ac*/ 	.word	0x00009420
        /*08b0*/ 	.word	0x00000000
        /*08b4*/ 	.word	0x00000048
        /*08b8*/ 	.short	0x010a
        /*08ba*/ 	.byte	0xff
	.zero		1


	//   ....[123]....
        /*08bc*/ 	.word	0x00009480
        /*08c0*/ 	.word	0x00000000
        /*08c4*/ 	.word	0x00000050
        /*08c8*/ 	.short	0x010a
        /*08ca*/ 	.byte	0xff
	.zero		1


	//   ....[124]....
        /*08cc*/ 	.word	0x000094d0
        /*08d0*/ 	.word	0x00000003
        /*08d4*/ 	.word	0x00000070
        /*08d8*/ 	.short	0x010a
        /*08da*/ 	.byte	0xff
	.zero		1


	//   ....[125]....
        /*08dc*/ 	.word	0x00009530
        /*08e0*/ 	.word	0x00000000
        /*08e4*/ 	.word	0x00000020
        /*08e8*/ 	.short	0x010a
        /*08ea*/ 	.byte	0xff
	.zero		1


	//   ....[126]....
        /*08ec*/ 	.word	0x00009580
        /*08f0*/ 	.word	0x00000048
        /*08f4*/ 	.word	0x00000090
        /*08f8*/ 	.short	0x010a
        /*08fa*/ 	.byte	0xff
	.zero		1


	//   ....[127]....
        /*08fc*/ 	.word	0x000095d0
        /*0900*/ 	.word	0x00000002
        /*0904*/ 	.word	0x00000020
        /*0908*/ 	.short	0x010a
        /*090a*/ 	.byte	0xff
	.zero		1


	//   ....[128]....
        /*090c*/ 	.word	0x00009620
        /*0910*/ 	.word	0x00000000
        /*0914*/ 	.word	0x00000020
        /*0918*/ 	.short	0x010a
        /*091a*/ 	.byte	0xff
	.zero		1


	//   ....[129]....
        /*091c*/ 	.word	0x00009670
        /*0920*/ 	.word	0x00000002
        /*0924*/ 	.word	0x00000020
        /*0928*/ 	.short	0x010a
        /*092a*/ 	.byte	0xff
	.zero		1


	//----- nvinfo : EIATTR_NUM_MBARRIERS
	.align		4
.L_47:
        /*092c*/ 	.byte	0x03, 0x38
        /*092e*/ 	.short	0x001e


	//----- nvinfo : EIATTR_EXIT_INSTR_OFFSETS
	.align		4
        /*0930*/ 	.byte	0x04, 0x1c
        /*0932*/ 	.short	(.L_49 - .L_48)


	//   ....[0]....
.L_48:
        /*0934*/ 	.word	0x00002e40


	//   ....[1]....
        /*0938*/ 	.word	0x00003330


	//   ....[2]....
        /*093c*/ 	.word	0x00003390


	//   ....[3]....
        /*0940*/ 	.word	0x000047c0


	//   ....[4]....
        /*0944*/ 	.word	0x00005940


	//   ....[5]....
        /*0948*/ 	.word	0x00005980


	//   ....[6]....
        /*094c*/ 	.word	0x00008a90


	//   ....[7]....
        /*0950*/ 	.word	0x00008b10


	//   ....[8]....
        /*0954*/ 	.word	0x00008b40


	//   ....[9]....
        /*0958*/ 	.word	0x00008bb0


	//----- nvinfo : EIATTR_MAX_THREADS
	.align		4
.L_49:
        /*095c*/ 	.byte	0x04, 0x05
        /*095e*/ 	.short	(.L_51 - .L_50)
.L_50:
        /*0960*/ 	.word	0x00000100
        /*0964*/ 	.word	0x00000001
        /*0968*/ 	.word	0x00000001


	//----- nvinfo : EIATTR_CRS_STACK_SIZE
	.align		4
.L_51:
        /*096c*/ 	.byte	0x04, 0x1e
        /*096e*/ 	.short	(.L_53 - .L_52)
.L_52:
        /*0970*/ 	.word	0x00000000


	//----- nvinfo : EIATTR_CBANK_PARAM_SIZE
	.align		4
.L_53:
        /*0974*/ 	.byte	0x03, 0x19
        /*0976*/ 	.short	0x0800


	//----- nvinfo : EIATTR_PARAM_CBANK
	.align		4
        /*0978*/ 	.byte	0x04, 0x0a
        /*097a*/ 	.short	(.L_55 - .L_54)
	.align		4
.L_54:
        /*097c*/ 	.word	index@(.nv.constant0._ZN7cutlass13device_kernelINS_4gemm6kernel13GemmUniversalIN4cute5tupleIJiiiiEEENS1_10collective13CollectiveMmaINS1_35MainloopSm100TmaUmmaWarpSpecializedILi2ELi2ELi4ENS5_IJNS4_1CILi2EEESB_NSA_ILi1EEEEEEEENS5_IJNSA_ILi64EEENSA_ILi128EEESG_EEEfNS5_IJlSC_lEEEfSI_NS4_8TiledMMAINS4_8MMA_AtomIJNS4_17SM100_MMA_TF32_SSINS_10tfloat32_tESM_fLi64ELi128ELNS4_4UMMA5MajorE0ELSO_0ELNSN_7ScaleInE0ELSP_0EEEEEENS4_6LayoutINS5_IJSC_SC_SC_EEENS5_IJNSA_ILi0EEESU_SU_EEEEENS5_IJNS4_10UnderscoreESX_SX_EEEEENS4_23SM90_TMA_LOAD_MULTICASTENS4_14ComposedLayoutINS4_7SwizzleILi3ELi4ELi3EEENS4_18smem_ptr_flag_bitsILi32EEENSS_INS5_IJNSA_ILi8EEENSA_ILi32EEEEEENS5_IJS17_SC_EEEEEEEvNS4_8identityES10_S1B_vS1C_EENS_8epilogue10collective18CollectiveEpilogueINS1E_23Sm100TmaWarpSpecializedILi4ELi2ELi16ELb1ELb0EEEJSH_NS5_IJNSS_ISF_SC_EENSS_IS17_SC_EEEEEfSI_fSI_NS1E_6fusion15FusionCallbacksIS1I_NS1M_17LinearCombinationIffffLNS_15FloatRoundStyleE2EEESH_S1L_JEEENS4_5SM1004TMEM4LOAD26SM100_TMEM_LOAD_16dp128b8xENS4_13SM90_TMA_LOADES1B_NS4_17SM75_U32x4_LDSM_NENS4_14SM90_TMA_STOREES1B_NS4_17SM90_U32x4_STSM_NENS4_39AutoVectorizingCopyWithAssumedAlignmentILi128EEEEEEvvEEEEvNT_6ParamsE)
        /*0980*/ 	.short	0x0380
        /*0982*/ 	.short	0x0800


	//----- nvinfo : EIATTR_SW_WAR
	.align		4
.L_55:
        /*0984*/ 	.byte	0x04, 0x36
        /*0986*/ 	.short	(.L_57 - .L_56)
.L_56:
        /*0988*/ 	.word	0x00000008
.L_57:


//--------------------- .nv.callgraph             --------------------------
	.section	.nv.callgraph,"",@"SHT_CUDA_CALLGRAPH"
	.align	4
	.sectionentsize	8
	.align		4
        /*0000*/ 	.word	0x00000000
	.align		4
        /*0004*/ 	.word	0xffffffff
	.align		4
        /*0008*/ 	.word	index@(_ZN7cutlass13device_kernelINS_4gemm6kernel13GemmUniversalIN4cute5tupleIJiiiiEEENS1_10collective13CollectiveMmaINS1_35MainloopSm100TmaUmmaWarpSpecializedILi2ELi2ELi4ENS5_IJNS4_1CILi2EEESB_NSA_ILi1EEEEEEEENS5_IJNSA_ILi64EEENSA_ILi128EEESG_EEEfNS5_IJlSC_lEEEfSI_NS4_8TiledMMAINS4_8MMA_AtomIJNS4_17SM100_MMA_TF32_SSINS_10tfloat32_tESM_fLi64ELi128ELNS4_4UMMA5MajorE0ELSO_0ELNSN_7ScaleInE0ELSP_0EEEEEENS4_6LayoutINS5_IJSC_SC_SC_EEENS5_IJNSA_ILi0EEESU_SU_EEEEENS5_IJNS4_10UnderscoreESX_SX_EEEEENS4_23SM90_TMA_LOAD_MULTICASTENS4_14ComposedLayoutINS4_7SwizzleILi3ELi4ELi3EEENS4_18smem_ptr_flag_bitsILi32EEENSS_INS5_IJNSA_ILi8EEENSA_ILi32EEEEEENS5_IJS17_SC_EEEEEEEvNS4_8identityES10_S1B_vS1C_EENS_8epilogue10collective18CollectiveEpilogueINS1E_23Sm100TmaWarpSpecializedILi4ELi2ELi16ELb1ELb0EEEJSH_NS5_IJNSS_ISF_SC_EENSS_IS17_SC_EEEEEfSI_fSI_NS1E_6fusion15FusionCallbacksIS1I_NS1M_17LinearCombinationIffffLNS_15FloatRoundStyleE2EEESH_S1L_JEEENS4_5SM1004TMEM4LOAD26SM100_TMEM_LOAD_16dp128b8xENS4_13SM90_TMA_LOADES1B_NS4_17SM75_U32x4_LDSM_NENS4_14SM90_TMA_STOREES1B_NS4_17SM90_U32x4_STSM_NENS4_39AutoVectorizingCopyWithAssumedAlignmentILi128EEEEEEvvEEEEvNT_6ParamsE)
	.align		4
        /*000c*/ 	.word	index@(__assertfail)
	.align		4
        /*0010*/ 	.word	0x00000000
	.align		4
        /*0014*/ 	.word	0xfffffffe
	.align		4
        /*0018*/ 	.word	0x00000000
	.align		4
        /*001c*/ 	.word	0xfffffffd
	.align		4
        /*0020*/ 	.word	0x00000000
	.align		4
        /*0024*/ 	.word	0xfffffffc


//--------------------- .nv.constant4             --------------------------
	.section	.nv.constant4,"a",@progbits
	.align	8
	.align		8
.nv.constant4:
        /*0000*/ 	.dword	__assertfail
	.align		8
        /*0008*/ 	.dword	__unnamed_1
	.align		8
        /*0010*/ 	.dword	__unnamed_2
	.align		8
        /*0018*/ 	.dword	_ZN40_INTERNAL_31dab37d_4_k_cu_87433373_312634cuda3std3__45__cpo5beginE
	.align		8
        /*0020*/ 	.dword	_ZN40_INTERNAL_31dab37d_4_k_cu_87433373_312634cuda3std3__45__cpo3endE
	.align		8
        /*0028*/ 	.dword	_ZN40_INTERNAL_31dab37d_4_k_cu_87433373_312634cuda3std3__45__cpo6cbeginE
	.align		8
        /*0030*/ 	.dword	_ZN40_INTERNAL_31dab37d_4_k_cu_87433373_312634cuda3std3__45__cpo4cendE
	.align		8
        /*0038*/ 	.dword	_ZN40_INTERNAL_31dab37d_4_k_cu_87433373_312634cuda3std3__442_GLOBAL__N__31dab37d_4_k_cu_87433373_312636ignoreE
	.align		8
        /*0040*/ 	.dword	_ZN40_INTERNAL_31dab37d_4_k_cu_87433373_312634cuda3std3__419piecewise_constructE
	.align		8
        /*0048*/ 	.dword	_ZN40_INTERNAL_31dab37d_4_k_cu_87433373_312634cuda3std3__48in_placeE
	.align		8
        /*0050*/ 	.dword	_ZN40_INTERNAL_31dab37d_4_k_cu_87433373_312634cuda3std6ranges3__45__cpo4swapE
	.align		8
        /*0058*/ 	.dword	_ZN40_INTERNAL_31dab37d_4_k_cu_87433373_312634cuda3std6ranges3__45__cpo9iter_moveE
	.align		8
        /*0060*/ 	.dword	_ZN40_INTERNAL_31dab37d_4_k_cu_87433373_312634cute7productE
	.align		8
        /*0068*/ 	.dword	_ZN40_INTERNAL_31dab37d_4_k_cu_87433373_312634cute1_E
	.align		8
        /*0070*/ 	.dword	$str$25
	.align		8
        /*0078*/ 	.dword	$str$26
	.align		8
        /*0080*/ 	.dword	$str$27
	.align		8
        /*0088*/ 	.dword	$str$28


//--------------------- .text._ZN7cutlass13device_kernelINS_4gemm6kernel13GemmUniversalIN4cute5tupleIJiiiiEEENS1_10collective13CollectiveMmaINS1_35MainloopSm100TmaUmmaWarpSpecializedILi2ELi2ELi4ENS5_IJNS4_1CILi2EEESB_NSA_ILi1EEEEEEEENS5_IJNSA_ILi64EEENSA_ILi128EEESG_EEEfNS5_IJlSC_lEEEfSI_NS4_8TiledMMAINS4_8MMA_AtomIJNS4_17SM100_MMA_TF32_SSINS_10tfloat32_tESM_fLi64ELi128ELNS4_4UMMA5MajorE0ELSO_0ELNSN_7ScaleInE0ELSP_0EEEEEENS4_6LayoutINS5_IJSC_SC_SC_EEENS5_IJNSA_ILi0EEESU_SU_EEEEENS5_IJNS4_10UnderscoreESX_SX_EEEEENS4_23SM90_TMA_LOAD_MULTICASTENS4_14ComposedLayoutINS4_7SwizzleILi3ELi4ELi3EEENS4_18smem_ptr_flag_bitsILi32EEENSS_INS5_IJNSA_ILi8EEENSA_ILi32EEEEEENS5_IJS17_SC_EEEEEEEvNS4_8identityES10_S1B_vS1C_EENS_8epilogue10collective18CollectiveEpilogueINS1E_23Sm100TmaWarpSpecializedILi4ELi2ELi16ELb1ELb0EEEJSH_NS5_IJNSS_ISF_SC_EENSS_IS17_SC_EEEEEfSI_fSI_NS1E_6fusion15FusionCallbacksIS1I_NS1M_17LinearCombinationIffffLNS_15FloatRoundStyleE2EEESH_S1L_JEEENS4_5SM1004TMEM4LOAD26SM100_TMEM_LOAD_16dp128b8xENS4_13SM90_TMA_LOADES1B_NS4_17SM75_U32x4_LDSM_NENS4_14SM90_TMA_STOREES1B_NS4_17SM90_U32x4_STSM_NENS4_39AutoVectorizingCopyWithAssumedAlignmentILi128EEEEEEvvEEEEvNT_6ParamsE --------------------------
	.section	.text._ZN7cutlass13device_kernelINS_4gemm6kernel13GemmUniversalIN4cute5tupleIJiiiiEEENS1_10collective13CollectiveMmaINS1_35MainloopSm100TmaUmmaWarpSpecializedILi2ELi2ELi4ENS5_IJNS4_1CILi2EEESB_NSA_ILi1EEEEEEEENS5_IJNSA_ILi64EEENSA_ILi128EEESG_EEEfNS5_IJlSC_lEEEfSI_NS4_8TiledMMAINS4_8MMA_AtomIJNS4_17SM100_MMA_TF32_SSINS_10tfloat32_tESM_fLi64ELi128ELNS4_4UMMA5MajorE0ELSO_0ELNSN_7ScaleInE0ELSP_0EEEEEENS4_6LayoutINS5_IJSC_SC_SC_EEENS5_IJNSA_ILi0EEESU_SU_EEEEENS5_IJNS4_10UnderscoreESX_SX_EEEEENS4_23SM90_TMA_LOAD_MULTICASTENS4_14ComposedLayoutINS4_7SwizzleILi3ELi4ELi3EEENS4_18smem_ptr_flag_bitsILi32EEENSS_INS5_IJNSA_ILi8EEENSA_ILi32EEEEEENS5_IJS17_SC_EEEEEEEvNS4_8identityES10_S1B_vS1C_EENS_8epilogue10collective18CollectiveEpilogueINS1E_23Sm100TmaWarpSpecializedILi4ELi2ELi16ELb1ELb0EEEJSH_NS5_IJNSS_ISF_SC_EENSS_IS17_SC_EEEEEfSI_fSI_NS1E_6fusion15FusionCallbacksIS1I_NS1M_17LinearCombinationIffffLNS_15FloatRoundStyleE2EEESH_S1L_JEEENS4_5SM1004TMEM4LOAD26SM100_TMEM_LOAD_16dp128b8xENS4_13SM90_TMA_LOADES1B_NS4_17SM75_U32x4_LDSM_NENS4_14SM90_TMA_STOREES1B_NS4_17SM90_U32x4_STSM_NENS4_39AutoVectorizingCopyWithAssumedAlignmentILi128EEEEEEvvEEEEvNT_6ParamsE,"ax",@progbits
	.align	128
.text._ZN7cutlass13device_kernelINS_4gemm6kernel13GemmUniversalIN4cute5tupleIJiiiiEEENS1_10collective13CollectiveMmaINS1_35MainloopSm100TmaUmmaWarpSpecializedILi2ELi2ELi4ENS5_IJNS4_1CILi2EEESB_NSA_ILi1EEEEEEEENS5_IJNSA_ILi64EEENSA_ILi128EEESG_EEEfNS5_IJlSC_lEEEfSI_NS4_8TiledMMAINS4_8MMA_AtomIJNS4_17SM100_MMA_TF32_SSINS_10tfloat32_tESM_fLi64ELi128ELNS4_4UMMA5MajorE0ELSO_0ELNSN_7ScaleInE0ELSP_0EEEEEENS4_6LayoutINS5_IJSC_SC_SC_EEENS5_IJNSA_ILi0EEESU_SU_EEEEENS5_IJNS4_10UnderscoreESX_SX_EEEEENS4_23SM90_TMA_LOAD_MULTICASTENS4_14ComposedLayoutINS4_7SwizzleILi3ELi4ELi3EEENS4_18smem_ptr_flag_bitsILi32EEENSS_INS5_IJNSA_ILi8EEENSA_ILi32EEEEEENS5_IJS17_SC_EEEEEEEvNS4_8identityES10_S1B_vS1C_EENS_8epilogue10collective18CollectiveEpilogueINS1E_23Sm100TmaWarpSpecializedILi4ELi2ELi16ELb1ELb0EEEJSH_NS5_IJNSS_ISF_SC_EENSS_IS17_SC_EEEEEfSI_fSI_NS1E_6fusion15FusionCallbacksIS1I_NS1M_17LinearCombinationIffffLNS_15FloatRoundStyleE2EEESH_S1L_JEEENS4_5SM1004TMEM4LOAD26SM100_TMEM_LOAD_16dp128b8xENS4_13SM90_TMA_LOADES1B_NS4_17SM75_U32x4_LDSM_NENS4_14SM90_TMA_STOREES1B_NS4_17SM90_U32x4_STSM_NENS4_39AutoVectorizingCopyWithAssumedAlignmentILi128EEEEEEvvEEEEvNT_6ParamsE:
        .type           _ZN7cutlass13device_kernelINS_4gemm6kernel13GemmUniversalIN4cute5tupleIJiiiiEEENS1_10collective13CollectiveMmaINS1_35MainloopSm100TmaUmmaWarpSpecializedILi2ELi2ELi4ENS5_IJNS4_1CILi2EEESB_NSA_ILi1EEEEEEEENS5_IJNSA_ILi64EEENSA_ILi128EEESG_EEEfNS5_IJlSC_lEEEfSI_NS4_8TiledMMAINS4_8MMA_AtomIJNS4_17SM100_MMA_TF32_SSINS_10tfloat32_tESM_fLi64ELi128ELNS4_4UMMA5MajorE0ELSO_0ELNSN_7ScaleInE0ELSP_0EEEEEENS4_6LayoutINS5_IJSC_SC_SC_EEENS5_IJNSA_ILi0EEESU_SU_EEEEENS5_IJNS4_10UnderscoreESX_SX_EEEEENS4_23SM90_TMA_LOAD_MULTICASTENS4_14ComposedLayoutINS4_7SwizzleILi3ELi4ELi3EEENS4_18smem_ptr_flag_bitsILi32EEENSS_INS5_IJNSA_ILi8EEENSA_ILi32EEEEEENS5_IJS17_SC_EEEEEEEvNS4_8identityES10_S1B_vS1C_EENS_8epilogue10collective18CollectiveEpilogueINS1E_23Sm100TmaWarpSpecializedILi4ELi2ELi16ELb1ELb0EEEJSH_NS5_IJNSS_ISF_SC_EENSS_IS17_SC_EEEEEfSI_fSI_NS1E_6fusion15FusionCallbacksIS1I_NS1M_17LinearCombinationIffffLNS_15FloatRoundStyleE2EEESH_S1L_JEEENS4_5SM1004TMEM4LOAD26SM100_TMEM_LOAD_16dp128b8xENS4_13SM90_TMA_LOADES1B_NS4_17SM75_U32x4_LDSM_NENS4_14SM90_TMA_STOREES1B_NS4_17SM90_U32x4_STSM_NENS4_39AutoVectorizingCopyWithAssumedAlignmentILi128EEEEEEvvEEEEvNT_6ParamsE,@function
        .size           _ZN7cutlass13device_kernelINS_4gemm6kernel13GemmUniversalIN4cute5tupleIJiiiiEEENS1_10collective13CollectiveMmaINS1_35MainloopSm100TmaUmmaWarpSpecializedILi2ELi2ELi4ENS5_IJNS4_1CILi2EEESB_NSA_ILi1EEEEEEEENS5_IJNSA_ILi64EEENSA_ILi128EEESG_EEEfNS5_IJlSC_lEEEfSI_NS4_8TiledMMAINS4_8MMA_AtomIJNS4_17SM100_MMA_TF32_SSINS_10tfloat32_tESM_fLi64ELi128ELNS4_4UMMA5MajorE0ELSO_0ELNSN_7ScaleInE0ELSP_0EEEEEENS4_6LayoutINS5_IJSC_SC_SC_EEENS5_IJNSA_ILi0EEESU_SU_EEEEENS5_IJNS4_10UnderscoreESX_SX_EEEEENS4_23SM90_TMA_LOAD_MULTICASTENS4_14ComposedLayoutINS4_7SwizzleILi3ELi4ELi3EEENS4_18smem_ptr_flag_bitsILi32EEENSS_INS5_IJNSA_ILi8EEENSA_ILi32EEEEEENS5_IJS17_SC_EEEEEEEvNS4_8identityES10_S1B_vS1C_EENS_8epilogue10collective18CollectiveEpilogueINS1E_23Sm100TmaWarpSpecializedILi4ELi2ELi16ELb1ELb0EEEJSH_NS5_IJNSS_ISF_SC_EENSS_IS17_SC_EEEEEfSI_fSI_NS1E_6fusion15FusionCallbacksIS1I_NS1M_17LinearCombinationIffffLNS_15FloatRoundStyleE2EEESH_S1L_JEEENS4_5SM1004TMEM4LOAD26SM100_TMEM_LOAD_16dp128b8xENS4_13SM90_TMA_LOADES1B_NS4_17SM75_U32x4_LDSM_NENS4_14SM90_TMA_STOREES1B_NS4_17SM90_U32x4_STSM_NENS4_39AutoVectorizingCopyWithAssumedAlignmentILi128EEEEEEvvEEEEvNT_6ParamsE,(.L_x_181 - _ZN7cutlass13device_kernelINS_4gemm6kernel13GemmUniversalIN4cute5tupleIJiiiiEEENS1_10collective13CollectiveMmaINS1_35MainloopSm100TmaUmmaWarpSpecializedILi2ELi2ELi4ENS5_IJNS4_1CILi2EEESB_NSA_ILi1EEEEEEEENS5_IJNSA_ILi64EEENSA_ILi128EEESG_EEEfNS5_IJlSC_lEEEfSI_NS4_8TiledMMAINS4_8MMA_AtomIJNS4_17SM100_MMA_TF32_SSINS_10tfloat32_tESM_fLi64ELi128ELNS4_4UMMA5MajorE0ELSO_0ELNSN_7ScaleInE0ELSP_0EEEEEENS4_6LayoutINS5_IJSC_SC_SC_EEENS5_IJNSA_ILi0EEESU_SU_EEEEENS5_IJNS4_10UnderscoreESX_SX_EEEEENS4_23SM90_TMA_LOAD_MULTICASTENS4_14ComposedLayoutINS4_7SwizzleILi3ELi4ELi3EEENS4_18smem_ptr_flag_bitsILi32EEENSS_INS5_IJNSA_ILi8EEENSA_ILi32EEEEEENS5_IJS17_SC_EEEEEEEvNS4_8identityES10_S1B_vS1C_EENS_8epilogue10collective18CollectiveEpilogueINS1E_23Sm100TmaWarpSpecializedILi4ELi2ELi16ELb1ELb0EEEJSH_NS5_IJNSS_ISF_SC_EENSS_IS17_SC_EEEEEfSI_fSI_NS1E_6fusion15FusionCallbacksIS1I_NS1M_17LinearCombinationIffffLNS_15FloatRoundStyleE2EEESH_S1L_JEEENS4_5SM1004TMEM4LOAD26SM100_TMEM_LOAD_16dp128b8xENS4_13SM90_TMA_LOADES1B_NS4_17SM75_U32x4_LDSM_NENS4_14SM90_TMA_STOREES1B_NS4_17SM90_U32x4_STSM_NENS4_39AutoVectorizingCopyWithAssumedAlignmentILi128EEEEEEvvEEEEvNT_6ParamsE)
        .other          _ZN7cutlass13device_kernelINS_4gemm6kernel13GemmUniversalIN4cute5tupleIJiiiiEEENS1_10collective13CollectiveMmaINS1_35MainloopSm100TmaUmmaWarpSpecializedILi2ELi2ELi4ENS5_IJNS4_1CILi2EEESB_NSA_ILi1EEEEEEEENS5_IJNSA_ILi64EEENSA_ILi128EEESG_EEEfNS5_IJlSC_lEEEfSI_NS4_8TiledMMAINS4_8MMA_AtomIJNS4_17SM100_MMA_TF32_SSINS_10tfloat32_tESM_fLi64ELi128ELNS4_4UMMA5MajorE0ELSO_0ELNSN_7ScaleInE0ELSP_0EEEEEENS4_6LayoutINS5_IJSC_SC_SC_EEENS5_IJNSA_ILi0EEESU_SU_EEEEENS5_IJNS4_10UnderscoreESX_SX_EEEEENS4_23SM90_TMA_LOAD_MULTICASTENS4_14ComposedLayoutINS4_7SwizzleILi3ELi4ELi3EEENS4_18smem_ptr_flag_bitsILi32EEENSS_INS5_IJNSA_ILi8EEENSA_ILi32EEEEEENS5_IJS17_SC_EEEEEEEvNS4_8identityES10_S1B_vS1C_EENS_8epilogue10collective18CollectiveEpilogueINS1E_23Sm100TmaWarpSpecializedILi4ELi2ELi16ELb1ELb0EEEJSH_NS5_IJNSS_ISF_SC_EENSS_IS17_SC_EEEEEfSI_fSI_NS1E_6fusion15FusionCallbacksIS1I_NS1M_17LinearCombinationIffffLNS_15FloatRoundStyleE2EEESH_S1L_JEEENS4_5SM1004TMEM4LOAD26SM100_TMEM_LOAD_16dp128b8xENS4_13SM90_TMA_LOADES1B_NS4_17SM75_U32x4_LDSM_NENS4_14SM90_TMA_STOREES1B_NS4_17SM90_U32x4_STSM_NENS4_39AutoVectorizingCopyWithAssumedAlignmentILi128EEEEEEvvEEEEvNT_6ParamsE,@"STO_CUDA_ENTRY STV_DEFAULT"
_ZN7cutlass13device_kernelINS_4gemm6kernel13GemmUniversalIN4cute5tupleIJiiiiEEENS1_10collective13CollectiveMmaINS1_35MainloopSm100TmaUmmaWarpSpecializedILi2ELi2ELi4ENS5_IJNS4_1CILi2EEESB_NSA_ILi1EEEEEEEENS5_IJNSA_ILi64EEENSA_ILi128EEESG_EEEfNS5_IJlSC_lEEEfSI_NS4_8TiledMMAINS4_8MMA_AtomIJNS4_17SM100_MMA_TF32_SSINS_10tfloat32_tESM_fLi64ELi128ELNS4_4UMMA5MajorE0ELSO_0ELNSN_7ScaleInE0ELSP_0EEEEEENS4_6LayoutINS5_IJSC_SC_SC_EEENS5_IJNSA_ILi0EEESU_SU_EEEEENS5_IJNS4_10UnderscoreESX_SX_EEEEENS4_23SM90_TMA_LOAD_MULTICASTENS4_14ComposedLayoutINS4_7SwizzleILi3ELi4ELi3EEENS4_18smem_ptr_flag_bitsILi32EEENSS_INS5_IJNSA_ILi8EEENSA_ILi32EEEEEENS5_IJS17_SC_EEEEEEEvNS4_8identityES10_S1B_vS1C_EENS_8epilogue10collective18CollectiveEpilogueINS1E_23Sm100TmaWarpSpecializedILi4ELi2ELi16ELb1ELb0EEEJSH_NS5_IJNSS_ISF_SC_EENSS_IS17_SC_EEEEEfSI_fSI_NS1E_6fusion15FusionCallbacksIS1I_NS1M_17LinearCombinationIffffLNS_15FloatRoundStyleE2EEESH_S1L_JEEENS4_5SM1004TMEM4LOAD26SM100_TMEM_LOAD_16dp128b8xENS4_13SM90_TMA_LOADES1B_NS4_17SM75_U32x4_LDSM_NENS4_14SM90_TMA_STOREES1B_NS4_17SM90_U32x4_STSM_NENS4_39AutoVectorizingCopyWithAssumedAlignmentILi128EEEEEEvvEEEEvNT_6ParamsE:
[----:B------:R-:W1:Y:S01]  /*0000*/  LDC R1, c[0x0][0x37c] ;  /* 0x0000df00ff017b82 */ /* 0x000e620000000800 */
[----:B------:R-:W2:Y:S01]  /*0010*/  S2R R64, SR_TID.X ;  /* 0x0000000000407919 */ /* 0x000ea20000002100 */
[----:B------:R-:W3:Y:S01]  /*0020*/  LDCU.64 UR8, c[0x0][0x890] ;  /* 0x00011200ff0877ac */ /* 0x000ee20008000a00 */
[----:B------:R-:W-:Y:S02]  /*0030*/  PRMT R52, RZ, 0x7610, R52 ;  /* 0x00007610ff347816 */ /* 0x000fe40000000034 */
[----:B------:R-:W-:Y:S01]  /*0040*/  ELECT P4, URZ, PT ;  /* 0x0000000000ff782f */ /* 0x000fe20003880000 */
[----:B---3--:R-:W-:-:S04]  /*0050*/  UISETP.NE.U32.AND UP0, UPT, UR8, URZ, UPT ;  /* 0x000000ff0800728c */ /* 0x008fc8000bf05070 */
[----:B------:R-:W-:Y:S01]  /*0060*/  UISETP.NE.AND.EX UP0, UPT, UR9, URZ, UPT, UP0 ;  /* 0x000000ff0900728c */ /* 0x000fe2000bf05300 */
[----:B--2---:R-:W-:-:S05]  /*0070*/  SHF.R.U32.HI R53, RZ, 0x5, R64 ;  /* 0x00000005ff357819 */ /* 0x004fca0000011640 */
[----:B------:R-:W2:Y:S02]  /*0080*/  SHFL.IDX PT, R0, R53, RZ, 0x1f ;  /* 0x00001fff35007589 */ /* 0x000ea400000e0000 */
[----:B--2---:R-:W-:Y:S01]  /*0090*/  R2UR UR17, R0 ;  /* 0x00000000001172ca */ /* 0x004fe200000e0000 */
[----:B-1----:R-:W-:-:S14]  /*00a0*/  BRA.U UP0, `(.L_x_0) ;  /* 0x0000000100307547 */ /* 0x002fdc000b800000 */
[----:B------:R-:W1:Y:S02]  /*00b0*/  LDCU.64 UR4, c[0x0][0x888] ;  /* 0x00011100ff0477ac */ /* 0x000e640008000a00 */
[----:B-1----:R-:W-:-:S04]  /*00c0*/  UISETP.NE.U32.AND UP0, UPT, UR4, URZ, UPT ;  /* 0x000000ff0400728c */ /* 0x002fc8000bf05070 */
[----:B------:R-:W-:-:S09]  /*00d0*/  UISETP.NE.AND.EX UP0, UPT, UR5, URZ, UPT, UP0 ;  /* 0x000000ff0500728c */ /* 0x000fd2000bf05300 */
[----:B------:R-:W-:Y:S05]  /*00e0*/  BRA.U !UP0, `(.L_x_1) ;  /* 0x0000000108147547 */ /* 0x000fea000b800000 */
[----:B------:R-:W1:Y:S01]  /*00f0*/  LDC.64 R2, c[0x0][0x888] ;  /* 0x00022200ff027b82 */ /* 0x000e620000000a00 */
[----:B------:R-:W1:Y:S02]  /*0100*/  LDCU.64 UR4, c[0x0][0x358] ;  /* 0x00006b00ff0477ac */ /* 0x000e640008000a00 */
[----:B-1----:R1:W5:Y:S01]  /*0110*/  LDG.E R27, desc[UR4][R2.64] ;  /* 0x00000004021b7981 */ /* 0x002362000c1e1900 */
[----:B------:R-:W-:Y:S01]  /*0120*/  HFMA2 R52, -RZ, RZ, 0, 5.9604644775390625e-08 ;  /* 0x00000001ff347431 */ /* 0x000fe200000001ff */
[----:B------:R-:W-:Y:S05]  /*0130*/  BRA `(.L_x_0) ;  /* 0x00000000000c7947 */ /* 0x000fea0003800000 */
.L_x_1:
[----:B------:R-:W1:Y:S01]  /*0140*/  LDCU UR4, c[0x0][0x880] ;  /* 0x00011000ff0477ac */ /* 0x000e620008000800 */
[----:B------:R-:W-:Y:S01]  /*0150*/  HFMA2 R52, -RZ, RZ, 0, 5.9604644775390625e-08 ;  /* 0x00000001ff347431 */ /* 0x000fe200000001ff */
[----:B-1----:R-:W-:-:S07]  /*0160*/  MOV R27, UR4 ;  /* 0x00000004001b7c02 */ /* 0x002fce0008000f00 */
.L_x_0:
[----:B------:R-:W2:Y:S02]  /*0170*/  LDCU.64 UR4, c[0x0][0x8b0] ;  /* 0x00011600ff0477ac */ /* 0x000ea40008000a00 */
[----:B--2---:R-:W-:-:S04]  /*0180*/  UISETP.NE.U32.AND UP0, UPT, UR4, URZ, UPT ;  /* 0x000000ff0400728c */ /* 0x004fc8000bf05070 */
[----:B------:R-:W-:-:S09]  /*0190*/  UISETP.NE.AND.EX UP0, UPT, UR5, URZ, UPT, UP0 ;  /* 0x000000ff0500728c */ /* 0x000fd2000bf05300 */
[----:B------:R-:W-:Y:S05]  /*01a0*/  BRA.U UP0, `(.L_x_2) ;  /* 0x0000000100287547 */ /* 0x000fea000b800000 */
[----:B------:R-:W2:Y:S02]  /*01b0*/  LDCU.64 UR4, c[0x0][0x8a8] ;  /* 0x00011500ff0477ac */ /* 0x000ea40008000a00 */
[----:B--2---:R-:W-:-:S04]  /*01c0*/  UISETP.NE.U32.AND UP0, UPT, UR4, URZ, UPT ;  /* 0x000000ff0400728c */ /* 0x004fc8000bf05070 */
[----:B------:R-:W-:-:S09]  /*01d0*/  UISETP.NE.AND.EX UP0, UPT, UR5, URZ, UPT, UP0 ;  /* 0x000000ff0500728c */ /* 0x000fd2000bf05300 */
[----:B------:R-:W-:Y:S05]  /*01e0*/  BRA.U !UP0, `(.L_x_3) ;  /* 0x0000000108107547 */ /* 0x000fea000b800000 */
[----:B------:R-:W2:Y:S01]  /*01f0*/  LDC.64 R24, c[0x0][0x8a8] ;  /* 0x00022a00ff187b82 */ /* 0x000ea20000000a00 */
[----:B------:R-:W2:Y:S02]  /*0200*/  LDCU.64 UR4, c[0x0][0x358] ;  /* 0x00006b00ff0477ac */ /* 0x000ea40008000a00 */
[----:B--2---:R2:W5:Y:S01]  /*0210*/  LDG.E R24, desc[UR4][R24.64] ;  /* 0x0000000418187981 */ /* 0x004562000c1e1900 */
[----:B------:R-:W-:Y:S05]  /*0220*/  BRA `(.L_x_2) ;  /* 0x0000000000087947 */ /* 0x000fea0003800000 */
.L_x_3:
[----:B------:R-:W2:Y:S02]  /*0230*/  LDCU UR4, c[0x0][0x8a0] ;  /* 0x00011400ff0477ac */ /* 0x000ea40008000800 */
[----:B--2---:R-:W-:Y:S02]  /*0240*/  MOV R24, UR4 ;  /* 0x0000000400187c02 */ /* 0x004fe40008000f00 */
.L_x_2:
[----:B------:R-:W-:Y:S01]  /*0250*/  IMAD.U32 R0, RZ, RZ, UR17 ;  /* 0x00000011ff007e24 */ /* 0x000fe2000f8e00ff */
[----:B------:R-:W-:Y:S04]  /*0260*/  BSSY.RECONVERGENT B0, `(.L_x_4) ;  /* 0x000000c000007945 */ /* 0x000fe80003800200 */
[C---:B------:R-:W-:Y:S02]  /*0270*/  ISETP.NE.OR P1, PT, R0.reuse, 0x1, !P4 ;  /* 0x000000010000780c */ /* 0x040fe40006725670 */
[----:B------:R-:W-:-:S11]  /*0280*/  ISETP.NE.OR P0, PT, R0, 0x3, !P4 ;  /* 0x000000030000780c */ /* 0x000fd60006705670 */
[----:B------:R-:W-:Y:S05]  /*0290*/  @P1 BRA `(.L_x_5) ;  /* 0x0000000000201947 */ /* 0x000fea0003800000 */
[----:B------:R-:W3:Y:S02]  /*02a0*/  LDCU.64 UR4, c[0x0][0x348] ;  /* 0x00006900ff0477ac */ /* 0x000ee40008000a00 */
[----:B---3--:R-:W-:Y:S02]  /*02b0*/  UIADD3 UR6, UP1, UPT, UR4, 0x80, URZ ;  /* 0x0000008004067890 */ /* 0x008fe4000ff3e0ff */
[----:B------:R-:W-:Y:S02]  /*02c0*/  UIADD3 UR4, UP0, UPT, UR4, 0x180, URZ ;  /* 0x0000018004047890 */ /* 0x000fe4000ff1e0ff */
[----:B------:R-:W-:Y:S02]  /*02d0*/  UIADD3.X UR7, UPT, UPT, URZ, UR5, URZ, UP1, !UPT ;  /* 0x00000005ff077290 */ /* 0x000fe40008ffe4ff */
[----:B------:R-:W-:-:S07]  /*02e0*/  UIADD3.X UR5, UPT, UPT, URZ, UR5, URZ, UP0, !UPT ;  /* 0x00000005ff057290 */ /* 0x000fce00087fe4ff */
[----:B------:R3:W-:Y:S02]  /*02f0*/  UTMACCTL.PF [UR6] ;  /* 0x00000000060079b9 */ /* 0x0007e40008040000 */
[----:B------:R3:W-:Y:S02]  /*0300*/  UTMACCTL.PF [UR4] ;  /* 0x00000000040079b9 */ /* 0x0007e40008040000 */
[----:B---3--:R-:W-:Y:S01]  /*0310*/  NOP ;  /* 0x0000000000007918 */ /* 0x008fe20000000000 */
.L_x_5:
[----:B------:R-:W-:Y:S05]  /*0320*/  BSYNC.RECONVERGENT B0 ;  /* 0x0000000000007941 */ /* 0x000fea0003800200 */
.L_x_4:
[----:B------:R-:W-:Y:S04]  /*0330*/  BSSY.RECONVERGENT B0, `(.L_x_6) ;  /* 0x000000a000007945 */ /* 0x000fe80003800200 */
        /* <DEDUP_REMOVED lines=9> */
.L_x_7:
[----:B------:R-:W-:Y:S05]  /*03d0*/  BSYNC.RECONVERGENT B0 ;  /* 0x0000000000007941 */ /* 0x000fea0003800200 */
.L_x_6:
[----:B------:R-:W3:Y:S01]  /*03e0*/  LDCU.64 UR4, c[0x0][0x888] ;  /* 0x00011100ff0477ac */ /* 0x000ee20008000a00 */
[----:B------:R-:W-:Y:S02]  /*03f0*/  UISETP.EQ.U32.AND UP1, UPT, UR8, URZ, UPT ;  /* 0x000000ff0800728c */ /* 0x000fe4000bf22070 */
[----:B------:R-:W-:Y:S02]  /*0400*/  UPLOP3.LUT UP3, UPT, UPT, UPT, UPT, 0x80, 0x8 ;  /* 0x000000000008789c */ /* 0x000fe40003f6f070 */
[----:B---3--:R-:W-:-:S04]  /*0410*/  UISETP.NE.U32.AND UP0, UPT, UR4, URZ, UPT ;  /* 0x000000ff0400728c */ /* 0x008fc8000bf05070 */
[----:B------:R-:W-:-:S04]  /*0420*/  UISETP.NE.AND.EX UP0, UPT, UR5, URZ, UPT, UP0 ;  /* 0x000000ff0500728c */ /* 0x000fc8000bf05300 */
[----:B------:R-:W-:-:S04]  /*0430*/  UISETP.EQ.OR.EX UP2, UPT, UR9, URZ, !UP0, UP1 ;  /* 0x000000ff0900728c */ /* 0x000fc8000c742710 */
[----:B------:R-:W-:-:S05]  /*0440*/  UP2UR UR62, UPR, URZ, 0x4 ;  /* 0x00000004ff3e7883 */ /* 0x000fca0008000000 */
[----:B------:R-:W-:Y:S07]  /*0450*/  BRA.U !UP2, `(.L_x_8) ;  /* 0x000000010a207547 */ /* 0x000fee000b800000 */
[----:B------:R-:W-:Y:S01]  /*0460*/  UISETP.NE.U32.AND UP1, UPT, UR8, URZ, UPT ;  /* 0x000000ff0800728c */ /* 0x000fe2000bf25070 */
[----:B-----5:R-:W-:Y:S01]  /*0470*/  FSETP.NEU.AND P0, PT, R27, RZ, PT ;  /* 0x000000ff1b00720b */ /* 0x020fe20003f0d000 */
[----:B------:R-:W-:Y:S02]  /*0480*/  USEL UR4, URZ, 0xffffffff, UP0 ;  /* 0xffffffffff047887 */ /* 0x000fe40008000000 */
[----:B------:R-:W-:-:S10]  /*0490*/  UISETP.NE.AND.EX UP1, UPT, UR9, URZ, UPT, UP1 ;  /* 0x000000ff0900728c */ /* 0x000fd4000bf25310 */
[----:B------:R-:W-:Y:S01]  /*04a0*/  VOTEU.ANY UP0, P0 ;  /* 0x0000000000ff7886 */ /* 0x000fe20000000100 */
[----:B------:R-:W-:-:S04]  /*04b0*/  @!UP1 USEL UR4, URZ, 0xffffffff, UP0 ;  /* 0xffffffffff049887 */ /* 0x000fc80008000000 */
[----:B------:R-:W-:-:S04]  /*04c0*/  ULOP3.LUT UR4, UR4, 0x1, URZ, 0xc0, !UPT ;  /* 0x0000000104047892 */ /* 0x000fc8000f8ec0ff */
[----:B------:R-:W-:-:S11]  /*04d0*/  UISETP.NE.U32.AND UP3, UPT, UR4, 0x1, UPT ;  /* 0x000000010400788c */ /* 0x000fd6000bf65070 */
.L_x_8:
[----:B-1----:R-:W1:Y:S01]  /*04e0*/  SHFL.IDX PT, R2, R53, RZ, 0x1f ;  /* 0x00001fff35027589 */ /* 0x002e6200000e0000 */
[----:B------:R-:W-:-:S04]  /*04f0*/  UISETP.NE.AND UP0, UPT, UR17, 0x2, UPT ;  /* 0x000000021100788c */ /* 0x000fc8000bf05270 */
[----:B------:R-:W-:Y:S01]  /*0500*/  USEL UR53, URZ, 0x1, UP0 ;  /* 0x00000001ff357887 */ /* 0x000fe20008000000 */
[----:B-1----:R-:W-:-:S13]  /*0510*/  ISETP.NE.AND P0, PT, R2, RZ, PT ;  /* 0x000000ff0200720c */ /* 0x002fda0003f05270 */
[----:B------:R-:W-:Y:S05]  /*0520*/  @P0 BRA `(.L_x_9) ;  /* 0x0000000000480947 */ /* 0x000fea0003800000 */
[----:B------:R-:W1:Y:S01]  /*0530*/  S2UR UR4, SR_CgaCtaId ;  /* 0x00000000000479c3 */ /* 0x000e620000008800 */
[----:B------:R-:W-:Y:S01]  /*0540*/  UMOV UR5, 0x400 ;  /* 0x0000040000057882 */ /* 0x000fe20000000000 */
[----:B------:R-:W-:Y:S01]  /*0550*/  UMOV UR8, 0x1 ;  /* 0x0000000100087882 */ /* 0x000fe20000000000 */
[----:B------:R-:W-:Y:S01]  /*0560*/  UMOV UR6, 0x3 ;  /* 0x0000000300067882 */ /* 0x000fe20000000000 */
[----:B------:R-:W-:-:S04]  /*0570*/  UIADD3 UR8, UPT, UPT, -UR8, 0x100000, URZ ;  /* 0x0010000008087890 */ /* 0x000fc8000fffe1ff */
[----:B------:R-:W-:Y:S02]  /*0580*/  USHF.L.U32 UR9, UR8, 0xb, URZ ;  /* 0x0000000b08097899 */ /* 0x000fe400080006ff */
[----:B------:R-:W-:Y:S02]  /*0590*/  USHF.L.U32 UR8, UR8, 0x1, URZ ;  /* 0x0000000108087899 */ /* 0x000fe400080006ff */
[----:B------:R-:W-:-:S04]  /*05a0*/  UIADD3 UR6, UPT, UPT, -UR6, 0x100000, URZ ;  /* 0x0010000006067890 */ /* 0x000fc8000fffe1ff */
[----:B------:R-:W-:Y:S02]  /*05b0*/  USHF.L.U32 UR7, UR6, 0xb, URZ ;  /* 0x0000000b06077899 */ /* 0x000fe400080006ff */
[----:B------:R-:W-:Y:S01]  /*05c0*/  USHF.L.U32 UR6, UR6, 0x1, URZ ;  /* 0x0000000106067899 */ /* 0x000fe200080006ff */
[----:B------:R-:W-:Y:S01]  /*05d0*/  ELECT P0, URZ, PT ;  /* 0x0000000000ff782f */ /* 0x000fe20003800000 */
[----:B-1----:R-:W-:Y:S01]  /*05e0*/  ULEA UR4, UR4, UR5, 0x18 ;  /* 0x0000000504047291 */ /* 0x002fe2000f8ec0ff */
[----:B------:R-:W1:Y:S11]  /*05f0*/  FENCE.VIEW.ASYNC.S ;  /* 0x00000000000073c6 */ /* 0x000e760000000000 */
[----:B-1----:R1:W3:Y:S01]  /*0600*/  SYNCS.EXCH.64 URZ, [UR4], UR8 ;  /* 0x0000000804ff75b2 */ /* 0x0022e20008000100 */
[----:B------:R1:W4:Y:S01]  /*0610*/  SYNCS.EXCH.64 URZ, [UR4+0x10], UR6 ;  /* 0x0000100604ff75b2 */ /* 0x0003220008000100 */
[----:B------:R1:W1:Y:S01]  /*0620*/  SYNCS.EXCH.64 URZ, [UR4+0x8], UR8 ;  /* 0x0000080804ff75b2 */ /* 0x0002620008000100 */
[----:B------:R1:W1:Y:S01]  /*0630*/  SYNCS.EXCH.64 URZ, [UR4+0x18], UR6 ;  /* 0x0000180604ff75b2 */ /* 0x0002620008000100 */
[----:B------:R-:W-:Y:S01]  /*0640*/  NOP ;  /* 0x0000000000007918 */ /* 0x000fe20000000000 */
.L_x_9:
[----:B------:R-:W2:Y:S01]  /*0650*/  SHFL.IDX PT, R2, R53, RZ, 0x1f ;  /* 0x00001fff35027589 */ /* 0x000ea200000e0000 */
[----:B------:R-:W-:Y:S01]  /*0660*/  NOP ;  /* 0x0000000000007918 */ /* 0x000fe20000000000 */
[----:B--2---:R-:W-:-:S13]  /*0670*/  ISETP.NE.AND P0, PT, R2, 0x1, PT ;  /* 0x000000010200780c */ /* 0x004fda0003f05270 */
[----:B------:R-:W-:Y:S05]  /*0680*/  @P0 BRA `(.L_x_10) ;  /* 0x0000000000580947 */ /* 0x000fea0003800000 */
[----:B-1----:R-:W1:Y:S01]  /*0690*/  S2UR UR4, SR_CgaCtaId ;  /* 0x00000000000479c3 */ /* 0x002e620000008800 */
        /* <DEDUP_REMOVED lines=12> */
[----:B-1----:R2:W1:Y:S01]  /*0760*/  SYNCS.EXCH.64 URZ, [UR4+0x20], UR8 ;  /* 0x0000200804ff75b2 */ /* 0x0024620008000100 */
[----:B------:R2:W1:Y:S01]  /*0770*/  SYNCS.EXCH.64 URZ, [UR4+0x40], UR6 ;  /* 0x0000400604ff75b2 */ /* 0x0004620008000100 */
[----:B------:R2:W1:Y:S01]  /*0780*/  SYNCS.EXCH.64 URZ, [UR4+0x28], UR8 ;  /* 0x0000280804ff75b2 */ /* 0x0004620008000100 */
[----:B------:R2:W1:Y:S01]  /*0790*/  SYNCS.EXCH.64 URZ, [UR4+0x48], UR6 ;  /* 0x0000480604ff75b2 */ /* 0x0004620008000100 */
[----:B------:R2:W1:Y:S01]  /*07a0*/  SYNCS.EXCH.64 URZ, [UR4+0x30], UR8 ;  /* 0x0000300804ff75b2 */ /* 0x0004620008000100 */
[----:B------:R2:W1:Y:S01]  /*07b0*/  SYNCS.EXCH.64 URZ, [UR4+0x50], UR6 ;  /* 0x0000500604ff75b2 */ /* 0x0004620008000100 */
[----:B------:R2:W1:Y:S01]  /*07c0*/  SYNCS.EXCH.64 URZ, [UR4+0x38], UR8 ;  /* 0x0000380804ff75b2 */ /* 0x0004620008000100 */
[----:B------:R2:W1:Y:S02]  /*07d0*/  SYNCS.EXCH.64 URZ, [UR4+0x58], UR6 ;  /* 0x0000580604ff75b2 */ /* 0x0004640008000100 */
[----:B--2---:R-:W-:Y:S01]  /*07e0*/  NOP ;  /* 0x0000000000007918 */ /* 0x004fe20000000000 */
.L_x_10:
[----:B------:R-:W2:Y:S01]  /*07f0*/  SHFL.IDX PT, R2, R53, RZ, 0x1f ;  /* 0x00001fff35027589 */ /* 0x000ea200000e0000 */
[----:B------:R-:W-:Y:S01]  /*0800*/  NOP ;  /* 0x0000000000007918 */ /* 0x000fe20000000000 */
[----:B--2---:R-:W-:-:S13]  /*0810*/  ISETP.NE.AND P0, PT, R2, 0x3, PT ;  /* 0x000000030200780c */ /* 0x004fda0003f05270 */
[----:B------:R-:W-:Y:S05]  /*0820*/  @P0 BRA `(.L_x_11) ;  /* 0x0000000000300947 */ /* 0x000fea0003800000 */
[----:B-1----:R-:W1:Y:S01]  /*0830*/  S2UR UR4, SR_CgaCtaId ;  /* 0x00000000000479c3 */ /* 0x002e620000008800 */
[----:B------:R-:W-:Y:S01]  /*0840*/  UMOV UR6, 0x400 ;  /* 0x0000040000067882 */ /* 0x000fe20000000000 */
[----:B------:R-:W-:Y:S01]  /*0850*/  UMOV UR5, 0x20 ;  /* 0x0000002000057882 */ /* 0x000fe20000000000 */
[----:B------:R-:W-:Y:S01]  /*0860*/  ELECT P0, URZ, PT ;  /* 0x0000000000ff782f */ /* 0x000fe20003800000 */
[----:B-1----:R-:W-:Y:S02]  /*0870*/  ULEA UR6, UR4, UR6, 0x18 ;  /* 0x0000000604067291 */ /* 0x002fe4000f8ec0ff */
[----:B------:R-:W-:-:S04]  /*0880*/  UIADD3 UR4, UPT, UPT, -UR5, 0x100000, URZ ;  /* 0x0010000005047890 */ /* 0x000fc8000fffe1ff */
[----:B------:R-:W-:Y:S02]  /*0890*/  USHF.L.U32 UR5, UR4, 0xb, URZ ;  /* 0x0000000b04057899 */ /* 0x000fe400080006ff */
[----:B------:R-:W-:Y:S01]  /*08a0*/  USHF.L.U32 UR4, UR4, 0x1, URZ ;  /* 0x0000000104047899 */ /* 0x000fe200080006ff */
[----:B------:R-:W1:Y:S11]  /*08b0*/  FENCE.VIEW.ASYNC.S ;  /* 0x00000000000073c6 */ /* 0x000e760000000000 */
[----:B-1----:R2:W1:Y:S01]  /*08c0*/  SYNCS.EXCH.64 URZ, [UR6+0x60], UR4 ;  /* 0x0000600406ff75b2 */ /* 0x0024620008000100 */
[----:B------:R2:W1:Y:S02]  /*08d0*/  SYNCS.EXCH.64 URZ, [UR6+0x68], UR4 ;  /* 0x0000680406ff75b2 */ /* 0x0004640008000100 */
[----:B--2---:R-:W-:Y:S01]  /*08e0*/  NOP ;  /* 0x0000000000007918 */ /* 0x004fe20000000000 */
.L_x_11:
[----:B------:R-:W2:Y:S01]  /*08f0*/  SHFL.IDX PT, R2, R53, RZ, 0x1f ;  /* 0x00001fff35027589 */ /* 0x000ea200000e0000 */
[----:B------:R-:W-:Y:S01]  /*0900*/  NOP ;  /* 0x0000000000007918 */ /* 0x000fe20000000000 */
[----:B--2---:R-:W-:-:S13]  /*0910*/  ISETP.NE.AND P0, PT, R2, 0x4, PT ;  /* 0x000000040200780c */ /* 0x004fda0003f05270 */
[----:B------:R-:W-:Y:S05]  /*0920*/  @P0 BRA `(.L_x_12) ;  /* 0x00000000004c0947 */ /* 0x000fea0003800000 */
[----:B-1----:R-:W1:Y:S01]  /*0930*/  S2UR UR6, SR_CgaCtaId ;  /* 0x00000000000679c3 */ /* 0x002e620000008800 */
[----:B------:R-:W-:Y:S01]  /*0940*/  UMOV UR4, 0x3a0 ;  /* 0x000003a000047882 */ /* 0x000fe20000000000 */
[----:B------:R-:W-:Y:S01]  /*0950*/  UMOV UR5, 0x400 ;  /* 0x0000040000057882 */ /* 0x000fe20000000000 */
[----:B------:R-:W-:Y:S01]  /*0960*/  USEL UR4, UR4, 0x320, UP3 ;  /* 0x0000032004047887 */ /* 0x000fe20009800000 */
[----:B------:R-:W-:Y:S01]  /*0970*/  UMOV UR8, 0x1 ;  /* 0x0000000100087882 */ /* 0x000fe20000000000 */
[----:B------:R-:W-:Y:S01]  /*0980*/  ELECT P0, URZ, PT ;  /* 0x0000000000ff782f */ /* 0x000fe20003800000 */
[----:B------:R-:W-:-:S04]  /*0990*/  UIADD3 UR8, UPT, UPT, -UR8, 0x100000, URZ ;  /* 0x0010000008087890 */ /* 0x000fc8000fffe1ff */
[----:B------:R-:W-:Y:S02]  /*09a0*/  USHF.L.U32 UR9, UR8, 0xb, URZ ;  /* 0x0000000b08097899 */ /* 0x000fe400080006ff */
[----:B------:R-:W-:Y:S02]  /*09b0*/  USHF.L.U32 UR8, UR8, 0x1, URZ ;  /* 0x0000000108087899 */ /* 0x000fe400080006ff */
[----:B-1----:R-:W-:Y:S02]  /*09c0*/  ULEA UR6, UR6, UR5, 0x18 ;  /* 0x0000000506067291 */ /* 0x002fe4000f8ec0ff */
[----:B------:R-:W-:-:S04]  /*09d0*/  UIADD3 UR4, UPT, UPT, -UR4, 0x100000, URZ ;  /* 0x0010000004047890 */ /* 0x000fc8000fffe1ff */
[----:B------:R-:W-:Y:S02]  /*09e0*/  USHF.L.U32 UR5, UR4, 0xb, URZ ;  /* 0x0000000b04057899 */ /* 0x000fe400080006ff */
[----:B------:R-:W-:Y:S01]  /*09f0*/  USHF.L.U32 UR4, UR4, 0x1, URZ ;  /* 0x0000000104047899 */ /* 0x000fe200080006ff */
[----:B------:R-:W1:Y:S03]  /*0a00*/  FENCE.VIEW.ASYNC.S ;  /* 0x00000000000073c6 */ /* 0x000e660000000000 */
[----:B-1----:R2:W1:Y:S08]  /*0a10*/  SYNCS.EXCH.64 URZ, [UR6+0x70], UR8 ;  /* 0x0000700806ff75b2 */ /* 0x0024700008000100 */
[----:B------:R2:W1:Y:S01]  /*0a20*/  SYNCS.EXCH.64 URZ, [UR6+0x80], UR4 ;  /* 0x0000800406ff75b2 */ /* 0x0004620008000100 */
[----:B------:R2:W1:Y:S01]  /*0a30*/  SYNCS.EXCH.64 URZ, [UR6+0x78], UR8 ;  /* 0x0000780806ff75b2 */ /* 0x0004620008000100 */
[----:B------:R2:W1:Y:S02]  /*0a40*/  SYNCS.EXCH.64 URZ, [UR6+0x88], UR4 ;  /* 0x0000880406ff75b2 */ /* 0x0004640008000100 */
[----:B--2---:R-:W-:Y:S01]  /*0a50*/  NOP ;  /* 0x0000000000007918 */ /* 0x004fe20000000000 */
.L_x_12:
        /* <DEDUP_REMOVED lines=26> */
.L_x_13:
[----:B------:R-:W2:Y:S01]  /*0c00*/  SHFL.IDX PT, R2, R53, RZ, 0x1f ;  /* 0x00001fff35027589 */ /* 0x000ea200000e0000 */
[----:B------:R-:W1:Y:S01]  /*0c10*/  S2UR UR63, SR_CgaCtaId ;  /* 0x00000000003f79c3 */ /* 0x000e620000008800 */
[----:B------:R-:W-:Y:S01]  /*0c20*/  NOP ;  /* 0x0000000000007918 */ /* 0x000fe20000000000 */
[----:B--2---:R-:W-:-:S13]  /*0c30*/  ISETP.NE.AND P0, PT, R2, 0x3, PT ;  /* 0x000000030200780c */ /* 0x004fda0003f05270 */
[----:B-1----:R-:W-:Y:S05]  /*0c40*/  @P0 BRA `(.L_x_14) ;  /* 0x0000000000340947 */ /* 0x002fea0003800000 */
[----:B------:R-:W-:Y:S01]  /*0c50*/  UMOV UR4, 0x400 ;  /* 0x0000040000047882 */ /* 0x000fe20000000000 */
[----:B------:R-:W-:Y:S01]  /*0c60*/  UMOV UR6, 0x20 ;  /* 0x0000002000067882 */ /* 0x000fe20000000000 */
[----:B------:R-:W-:Y:S02]  /*0c70*/  ULEA UR4, UR63, UR4, 0x18 ;  /* 0x000000043f047291 */ /* 0x000fe4000f8ec0ff */
[----:B------:R-:W-:-:S04]  /*0c80*/  UIADD3 UR6, UPT, UPT, -UR6, 0x100000, URZ ;  /* 0x0010000006067890 */ /* 0x000fc8000fffe1ff */
[----:B------:R-:W-:Y:S02]  /*0c90*/  USHF.L.U32 UR7, UR6, 0xb, URZ ;  /* 0x0000000b06077899 */ /* 0x000fe400080006ff */
[----:B------:R-:W-:Y:S01]  /*0ca0*/  USHF.L.U32 UR6, UR6, 0x1, URZ ;  /* 0x0000000106067899 */ /* 0x000fe200080006ff */
[----:B------:R-:W-:Y:S01]  /*0cb0*/  ELECT P0, URZ, PT ;  /* 0x0000000000ff782f */ /* 0x000fe20003800000 */
[----:B------:R-:W1:Y:S10]  /*0cc0*/  FENCE.VIEW.ASYNC.S ;  /* 0x00000000000073c6 */ /* 0x000e740000000000 */
[----:B-1----:R1:W2:Y:S01]  /*0cd0*/  SYNCS.EXCH.64 URZ, [UR4+0xd0], UR6 ;  /* 0x0000d00604ff75b2 */ /* 0x0022a20008000100 */
[----:B------:R1:W1:Y:S01]  /*0ce0*/  SYNCS.EXCH.64 URZ, [UR4+0xe0], UR6 ;  /* 0x0000e00604ff75b2 */ /* 0x0002620008000100 */
[----:B------:R1:W1:Y:S01]  /*0cf0*/  SYNCS.EXCH.64 URZ, [UR4+0xd8], UR6 ;  /* 0x0000d80604ff75b2 */ /* 0x0002620008000100 */
[----:B------:R1:W1:Y:S01]  /*0d00*/  SYNCS.EXCH.64 URZ, [UR4+0xe8], UR6 ;  /* 0x0000e80604ff75b2 */ /* 0x0002620008000100 */
[----:B------:R-:W-:Y:S01]  /*0d10*/  NOP ;  /* 0x0000000000007918 */ /* 0x000fe20000000000 */
.L_x_14:
[----:B-1----:R-:W1:Y:S01]  /*0d20*/  LDCU UR4, c[0x0][0x36c] ;  /* 0x00006d80ff0477ac */ /* 0x002e620008000800 */
[----:B------:R-:W-:Y:S01]  /*0d30*/  ISETP.NE.OR P4, PT, R0, 0x2, !P4 ;  /* 0x000000020000780c */ /* 0x000fe20006785670 */
[----:B------:R-:W-:Y:S01]  /*0d40*/  NOP ;  /* 0x0000000000007918 */ /* 0x000fe20000000000 */
[----:B------:R-:W-:Y:S01]  /*0d50*/  LOP3.LUT R0, R64, 0x1f, RZ, 0xc0, !PT ;  /* 0x0000001f40007812 */ /* 0x000fe200078ec0ff */
[----:B------:R-:W-:Y:S02]  /*0d60*/  UISETP.NE.AND UP4, UPT, UR17, URZ, UPT ;  /* 0x000000ff1100728c */ /* 0x000fe4000bf85270 */
[----:B-1----:R-:W-:-:S09]  /*0d70*/  UISETP.EQ.U32.AND UP5, UPT, UR4, 0x1, UPT ;  /* 0x000000010400788c */ /* 0x002fd2000bfa2070 */
[----:B------:R-:W-:Y:S05]  /*0d80*/  BRA.U !UP5, `(.L_x_15) ;  /* 0x000000010d087547 */ /* 0x000fea000b800000 */
[----:B--234-:R-:W-:Y:S01]  /*0d90*/  UCGABAR_ARV ;  /* 0x00000000000079c7 */ /* 0x01cfe20008000000 */
[----:B------:R-:W-:Y:S05]  /*0da0*/  BRA `(.L_x_16) ;  /* 0x0000000000047947 */ /* 0x000fea0003800000 */
.L_x_15:
[----:B--234-:R-:W-:Y:S01]  /*0db0*/  NOP ;  /* 0x0000000000007918 */ /* 0x01cfe20000000000 */
.L_x_16:
[----:B------:R-:W1:Y:S01]  /*0dc0*/  S2UR UR16, SR_CTAID.X ;  /* 0x00000000001079c3 */ /* 0x000e620000002500 */
[----:B------:R-:W-:-:S05]  /*0dd0*/  CS2R.32 R55, SR_CgaSize ;  /* 0x0000000000377805 */ /* 0x000fca0000008a00 */
[----:B------:R-:W-:-:S05]  /*0de0*/  IMAD R55, R55, -0xa0, RZ ;  /* 0xffffff6037377824 */ /* 0x000fca00078e02ff */
[----:B------:R-:W-:-:S14]  /*0df0*/  R2UR UR5, R55 ;  /* 0x00000000370572ca */ /* 0x000fdc00000e0000 */
[----:B------:R-:W2:Y:S01]  /*0e00*/  LDCU UR5, c[0x0][UR5+0x2b0] ;  /* 0x00005600050577ac */ /* 0x000ea20008000800 */
[----:B------:R-:W-:-:S05]  /*0e10*/  CS2R.32 R55, SR_CgaSize ;  /* 0x0000000000377805 */ /* 0x000fca0000008a00 */
[----:B------:R-:W-:-:S05]  /*0e20*/  IMAD R55, R55, -0xa0, RZ ;  /* 0xffffff6037377824 */ /* 0x000fca00078e02ff */
[----:B------:R-:W-:-:S14]  /*0e30*/  R2UR UR4, R55 ;  /* 0x00000000370472ca */ /* 0x000fdc00000e0000 */
[----:B------:R-:W3:Y:S01]  /*0e40*/  LDCU UR4, c[0x0][UR4+0x2b4] ;  /* 0x00005680040477ac */ /* 0x000ee20008000800 */
[----:B------:R-:W4:Y:S01]  /*0e50*/  S2UR UR20, SR_CTAID.Y ;  /* 0x00000000001479c3 */ /* 0x000f220000002600 */
[----:B------:R-:W-:-:S05]  /*0e60*/  CS2R.32 R55, SR_CgaSize ;  /* 0x0000000000377805 */ /* 0x000fca0000008a00 */
[----:B------:R-:W-:-:S05]  /*0e70*/  IMAD R55, R55, -0xa0, RZ ;  /* 0xffffff6037377824 */ /* 0x000fca00078e02ff */
[----:B------:R-:W-:-:S14]  /*0e80*/  R2UR UR7, R55 ;  /* 0x00000000370772ca */ /* 0x000fdc00000e0000 */
[----:B------:R-:W3:Y:S01]  /*0e90*/  LDCU UR7, c[0x0][UR7+0x2a0] ;  /* 0x00005400070777ac */ /* 0x000ee20008000800 */
[----:B------:R-:W-:-:S05]  /*0ea0*/  CS2R.32 R55, SR_CgaSize ;  /* 0x0000000000377805 */ /* 0x000fca0000008a00 */
[----:B------:R-:W-:-:S05]  /*0eb0*/  IMAD R55, R55, -0xa0, RZ ;  /* 0xffffff6037377824 */ /* 0x000fca00078e02ff */
[----:B------:R-:W-:-:S14]  /*0ec0*/  R2UR UR8, R55 ;  /* 0x00000000370872ca */ /* 0x000fdc00000e0000 */
[----:B------:R-:W3:Y:S01]  /*0ed0*/  LDCU UR8, c[0x0][UR8+0x2a4] ;  /* 0x00005480080877ac */ /* 0x000ee20008000800 */
[----:B------:R-:W-:Y:S02]  /*0ee0*/  ULOP3.LUT UR70, UR63, 0x1, URZ, 0xc0, !UPT ;  /* 0x000000013f467892 */ /* 0x000fe4000f8ec0ff */
[----:B------:R-:W-:Y:S02]  /*0ef0*/  USHF.R.U32.HI UR26, URZ, 0x1, UR63 ;  /* 0x00000001ff1a7899 */ /* 0x000fe4000801163f */
[----:B------:R-:W-:Y:S02]  /*0f00*/  UISETP.GT.U32.AND UP1, UPT, UR70, 0xffff, UPT ;  /* 0x0000ffff4600788c */ /* 0x000fe4000bf24070 */
[----:B------:R-:W-:Y:S01]  /*0f10*/  USHF.L.U32 UR38, UR63, 0x9, URZ ;  /* 0x000000093f267899 */ /* 0x000fe200080006ff */
[----:B-1----:R-:W-:Y:S01]  /*0f20*/  I2FP.F32.U32 R3, UR16 ;  /* 0x0000001000037c45 */ /* 0x002fe20008201000 */
[----:B------:R-:W1:Y:S04]  /*0f30*/  LDCU UR21, c[0x0][0xb24] ;  /* 0x00016480ff1577ac */ /* 0x000e680008000800 */
[----:B--2---:R-:W-:Y:S01]  /*0f40*/  FMUL R3, R3, UR5 ;  /* 0x0000000503037c20 */ /* 0x004fe20008400000 */
[----:B------:R-:W2:Y:S01]  /*0f50*/  LDCU UR39, c[0x0][0xb24] ;  /* 0x00016480ff2777ac */ /* 0x000ea20008000800 */
[----:B----4-:R-:W-:Y:S01]  /*0f60*/  I2FP.F32.U32 R2, UR20 ;  /* 0x0000001400027c45 */ /* 0x010fe20008201000 */
[----:B------:R-:W4:Y:S03]  /*0f70*/  LDCU UR28, c[0x0][0xb30] ;  /* 0x00016600ff1c77ac */ /* 0x000f260008000800 */
[----:B------:R-:W1:Y:S01]  /*0f80*/  F2I.U32.TRUNC.NTZ R3, R3 ;  /* 0x0000000300037305 */ /* 0x000e62000020f000 */
[----:B---3--:R-:W-:Y:S01]  /*0f90*/  FMUL R2, R2, UR4 ;  /* 0x0000000402027c20 */ /* 0x008fe20008400000 */
[----:B------:R-:W-:-:S02]  /*0fa0*/  ULOP3.LUT UR4, UR63, 0x2, URZ, 0xc0, !UPT ;  /* 0x000000023f047892 */ /* 0x000fc4000f8ec0ff */
[----:B------:R-:W-:Y:S02]  /*0fb0*/  USHF.L.U32 UR37, UR63, 0xb, URZ ;  /* 0x0000000b3f257899 */ /* 0x000fe400080006ff */
[----:B------:R-:W-:Y:S02]  /*0fc0*/  UISETP.GT.U32.AND UP0, UPT, UR4, 0xffff, UPT ;  /* 0x0000ffff0400788c */ /* 0x000fe4000bf04070 */
[----:B------:R-:W3:Y:S01]  /*0fd0*/  F2I.U32.TRUNC.NTZ R2, R2 ;  /* 0x0000000200027305 */ /* 0x000ee2000020f000 */
[----:B------:R-:W-:Y:S01]  /*0fe0*/  UMOV UR32, 0x5 ;  /* 0x0000000500207882 */ /* 0x000fe20000000000 */
[----:B------:R-:W-:Y:S02]  /*0ff0*/  USEL UR31, UR70, 0xffff, !UP1 ;  /* 0x0000ffff461f7887 */ /* 0x000fe4000c800000 */
[----:B------:R-:W-:Y:S01]  /*1000*/  USEL UR30, UR4, 0xffff, !UP0 ;  /* 0x0000ffff041e7887 */ /* 0x000fe2000c000000 */
[----:B-1----:R-:W-:Y:S02]  /*1010*/  R2UR UR5, R3 ;  /* 0x00000000030572ca */ /* 0x002fe400000e0000 */
[----:B---3--:R-:W-:-:S02]  /*1020*/  R2UR UR6, R2 ;  /* 0x00000000020672ca */ /* 0x008fc400000e0000 */
[----:B------:R-:W-:-:S09]  /*1030*/  PRMT R2, RZ, 0x7610, R2 ;  /* 0x00007610ff027816 */ /* 0x000fd20000000002 */
[----:B------:R-:W-:-:S04]  /*1040*/  UIADD3 UR5, UPT, UPT, -UR5, URZ, URZ ;  /* 0x000000ff05057290 */ /* 0x000fc8000fffe1ff */
[----:B------:R-:W-:Y:S02]  /*1050*/  UIMAD UR5, UR7, UR5, UR16 ;  /* 0x00000005070572a4 */ /* 0x000fe4000f8e0210 */
[----:B------:R-:W-:-:S04]  /*1060*/  UIADD3 UR4, UPT, UPT, -UR6, URZ, URZ ;  /* 0x000000ff06047290 */ /* 0x000fc8000fffe1ff */
[----:B------:R-:W-:Y:S01]  /*1070*/  IMAD.U32 R55, RZ, RZ, UR5 ;  /* 0x00000005ff377e24 */ /* 0x000fe2000f8e00ff */
[----:B------:R-:W-:-:S06]  /*1080*/  UIMAD UR4, UR8, UR4, UR20 ;  /* 0x00000004080472a4 */ /* 0x000fcc000f8e0214 */
[----:B------:R-:W-:Y:S01]  /*1090*/  IMAD.U32 R54, RZ, RZ, UR4 ;  /* 0x00000004ff367e24 */ /* 0x000fe2000f8e00ff */
[----:B--2-4-:R-:W-:Y:S06]  /*10a0*/  BRA.U UP4, `(.L_x_17) ;  /* 0x0000000104447547 */ /* 0x014fec000b800000 */
[----:B------:R-:W-:Y:S02]  /*10b0*/  R2UR UR4, R54 ;  /* 0x00000000360472ca */ /* 0x000fe400000e0000 */
[----:B------:R-:W-:-:S11]  /*10c0*/  R2UR UR6, R55 ;  /* 0x00000000370672ca */ /* 0x000fd600000e0000 */
[----:B------:R-:W-:Y:S02]  /*10d0*/  UISETP.NE.AND UP0, UPT, UR4, URZ, UPT ;  /* 0x000000ff0400728c */ /* 0x000fe4000bf05270 */
[----:B------:R-:W-:Y:S02]  /*10e0*/  UISETP.NE.AND UP1, UPT, UR4, 0x1, UPT ;  /* 0x000000010400788c */ /* 0x000fe4000bf25270 */
[----:B------:R-:W-:Y:S02]  /*10f0*/  UISETP.NE.AND UP2, UPT, UR6, URZ, UP0 ;  /* 0x000000ff0600728c */ /* 0x000fe40008745270 */
[----:B------:R-:W-:Y:S02]  /*1100*/  USEL UR4, URZ, 0x2, UP0 ;  /* 0x00000002ff047887 */ /* 0x000fe40008000000 */
[----:B------:R-:W-:Y:S02]  /*1110*/  USEL UR8, URZ, 0x1, UP2 ;  /* 0x00000001ff087887 */ /* 0x000fe40009000000 */
[----:B------:R-:W-:-:S02]  /*1120*/  UISETP.NE.AND UP2, UPT, UR6, URZ, UPT ;  /* 0x000000ff0600728c */ /* 0x000fc4000bf45270 */
[----:B------:R-:W-:Y:S02]  /*1130*/  USEL UR5, URZ, 0x4, UP1 ;  /* 0x00000004ff057887 */ /* 0x000fe40008800000 */
[----:B------:R-:W-:Y:S02]  /*1140*/  UISETP.NE.AND UP0, UPT, UR6, 0x1, UPT ;  /* 0x000000010600788c */ /* 0x000fe4000bf05270 */
[----:B------:R-:W-:Y:S02]  /*1150*/  USEL UR6, URZ, 0x8, UP1 ;  /* 0x00000008ff067887 */ /* 0x000fe40008800000 */
[----:B------:R-:W-:Y:S02]  /*1160*/  USEL UR7, UR5, 0x4, UP2 ;  /* 0x0000000405077887 */ /* 0x000fe40009000000 */
[----:B------:R-:W-:Y:S02]  /*1170*/  USEL UR4, UR4, 0x2, UP0 ;  /* 0x0000000204047887 */ /* 0x000fe40008000000 */
[----:B------:R-:W-:-:S02]  /*1180*/  USEL UR5, UR6, 0x8, UP0 ;  /* 0x0000000806057887 */ /* 0x000fc40008000000 */
[----:B------:R-:W-:-:S04]  /*1190*/  UIADD3 UR4, UPT, UPT, UR4, UR7, UR8 ;  /* 0x0000000704047290 */ /* 0x000fc8000fffe008 */
[----:B------:R-:W-:-:S06]  /*11a0*/  UIADD3 UR4, UPT, UPT, UR4, UR5, URZ ;  /* 0x0000000504047290 */ /* 0x000fcc000fffe0ff */
[----:B------:R-:W-:-:S07]  /*11b0*/  IMAD.U32 R2, RZ, RZ, UR4 ;  /* 0x00000004ff027e24 */ /* 0x000fce000f8e00ff */
.L_x_17:
[----:B------:R-:W1:Y:S01]  /*11c0*/  S2UR UR60, SR_CTAID.Z ;  /* 0x00000000003c79c3 */ /* 0x000e620000002700 */
[----:B------:R-:W-:Y:S01]  /*11d0*/  UISETP.GE.AND UP0, UPT, UR21, 0x1, UPT ;  /* 0x000000011500788c */ /* 0x000fe2000bf06270 */
[----:B------:R-:W-:-:S08]  /*11e0*/  UMOV UR29, 0x3 ;  /* 0x00000003001d7882 */ /* 0x000fd00000000000 */
[----:B------:R-:W-:Y:S05]  /*11f0*/  BRA.U !UP0, `(.L_x_18) ;  /* 0x0000000108d47547 */ /* 0x000fea000b800000 */
[----:B------:R-:W2:Y:S01]  /*1200*/  LDCU.128 UR12, c[0x0][0xb10] ;  /* 0x00016200ff0c77ac */ /* 0x000ea20008000c00 */
[----:B------:R-:W3:Y:S01]  /*1210*/  LDCU UR6, c[0x0][0x370] ;  /* 0x00006e00ff0677ac */ /* 0x000ee20008000800 */
[----:B------:R-:W4:Y:S01]  /*1220*/  LDCU UR5, c[0x0][0x374] ;  /* 0x00006e80ff0577ac */ /* 0x000f220008000800 */
[----:B------:R-:W1:Y:S01]  /*1230*/  LDCU UR27, c[0x0][0xb0c] ;  /* 0x00016180ff1b77ac */ /* 0x000e620008000800 */
[----:B------:R-:W1:Y:S01]  /*1240*/  LDCU UR4, c[0x0][0xb20] ;  /* 0x00016400ff0477ac */ /* 0x000e620008000800 */
[----:B------:R-:W1:Y:S01]  /*1250*/  LDCU.64 UR8, c[0x0][0xb28] ;  /* 0x00016500ff0877ac */ /* 0x000e620008000a00 */
[----:B--2---:R-:W-:Y:S02]  /*1260*/  UISETP.NE.AND UP0, UPT, UR14, 0x1, UPT ;  /* 0x000000010e00788c */ /* 0x004fe4000bf05270 */
[----:B----4-:R-:W-:Y:S02]  /*1270*/  UIMAD.WIDE.U32 UR10, UR5, UR15, URZ ;  /* 0x0000000f050a72a5 */ /* 0x010fe4000f8e00ff */
[----:B---3--:R-:W-:-:S02]  /*1280*/  UIMAD.WIDE.U32 UR22, UR6, UR12, URZ ;  /* 0x0000000c061672a5 */ /* 0x008fc4000f8e00ff */
[----:B-1----:R-:W-:Y:S02]  /*1290*/  UISETP.NE.AND UP1, UPT, UR27, 0x1, UPT ;  /* 0x000000011b00788c */ /* 0x002fe4000bf25270 */
[----:B------:R-:W-:Y:S01]  /*12a0*/  UISETP.NE.AND UP2, UPT, UR21, 0x1, UPT ;  /* 0x000000011500788c */ /* 0x000fe2000bf45270 */
[----:B------:R-:W-:Y:S02]  /*12b0*/  UMOV UR10, UR11 ;  /* 0x0000000b000a7c82 */ /* 0x000fe40008000000 */
[----:B------:R-:W-:Y:S01]  /*12c0*/  UMOV UR22, UR23 ;  /* 0x0000001700167c82 */ /* 0x000fe20008000000 */
[----:B------:R-:W-:Y:S02]  /*12d0*/  @UP0 USHF.R.U32.HI UR5, URZ, UR4, UR10 ;  /* 0x00000004ff050299 */ /* 0x000fe4000801160a */
[----:B------:R-:W-:Y:S02]  /*12e0*/  UIMAD.WIDE.U32 UR24, UR20, UR15, URZ ;  /* 0x0000000f141872a5 */ /* 0x000fe4000f8e00ff */
[----:B------:R-:W-:-:S02]  /*12f0*/  UIMAD.WIDE.U32 UR10, UR5, UR8, URZ ;  /* 0x00000008050a72a5 */ /* 0x000fc4000f8e00ff */
[----:B------:R-:W-:Y:S02]  /*1300*/  @UP1 USHF.R.U32.HI UR6, URZ, UR13, UR22 ;  /* 0x0000000dff061299 */ /* 0x000fe40008011616 */
[----:B------:R-:W-:Y:S02]  /*1310*/  UIMAD.WIDE.U32 UR18, UR16, UR12, URZ ;  /* 0x0000000c101272a5 */ /* 0x000fe4000f8e00ff */
[----:B------:R-:W-:Y:S01]  /*1320*/  UIMAD.WIDE.U32 UR22, UR6, UR8, URZ ;  /* 0x00000008061672a5 */ /* 0x000fe2000f8e00ff */
[----:B------:R-:W-:Y:S01]  /*1330*/  UMOV UR24, UR25 ;  /* 0x0000001900187c82 */ /* 0x000fe20008000000 */
[----:B------:R-:W-:Y:S01]  /*1340*/  UMOV UR10, UR11 ;  /* 0x0000000b000a7c82 */ /* 0x000fe20008000000 */
[----:B------:R-:W-:Y:S02]  /*1350*/  USHF.R.U32.HI UR24, URZ, UR4, UR24 ;  /* 0x00000004ff187299 */ /* 0x000fe40008011618 */
[----:B------:R-:W-:Y:S02]  /*1360*/  @UP2 USHF.R.U32.HI UR5, URZ, UR9, UR10 ;  /* 0x00000009ff052299 */ /* 0x000fe4000801160a */
[----:B------:R-:W-:Y:S01]  /*1370*/  UMOV UR7, UR23 ;  /* 0x0000001700077c82 */ /* 0x000fe20008000000 */
[----:B------:R-:W-:Y:S01]  /*1380*/  UMOV UR18, UR19 ;  /* 0x0000001300127c82 */ /* 0x000fe20008000000 */
[----:B------:R-:W-:-:S02]  /*1390*/  @UP2 USHF.R.U32.HI UR6, URZ, UR9, UR7 ;  /* 0x00000009ff062299 */ /* 0x000fc40008011607 */
[----:B------:R-:W-:Y:S02]  /*13a0*/  USHF.R.U32.HI UR13, URZ, UR13, UR18 ;  /* 0x0000000dff0d7299 */ /* 0x000fe40008011612 */
[----:B------:R-:W-:Y:S02]  /*13b0*/  USEL UR4, UR20, UR24, !UP0 ;  /* 0x0000001814047287 */ /* 0x000fe4000c000000 */
[----:B------:R-:W-:Y:S02]  /*13c0*/  UIMAD UR7, UR5, UR21, URZ ;  /* 0x00000015050772a4 */ /* 0x000fe4000f8e02ff */
[----:B------:R-:W-:Y:S02]  /*13d0*/  USEL UR5, UR16, UR13, !UP1 ;  /* 0x0000000d10057287 */ /* 0x000fe4000c800000 */
[----:B------:R-:W-:Y:S02]  /*13e0*/  UIMAD UR12, UR6, UR21, URZ ;  /* 0x00000015060c72a4 */ /* 0x000fe4000f8e02ff */
[----:B------:R-:W-:-:S02]  /*13f0*/  UISETP.GE.AND UP0, UPT, UR4, UR7, UPT ;  /* 0x000000070400728c */ /* 0x000fc4000bf06270 */
[----:B------:R-:W-:Y:S02]  /*1400*/  UIMAD.WIDE.U32 UR10, UR4, UR8, URZ ;  /* 0x00000008040a72a5 */ /* 0x000fe4000f8e00ff */
[----:B------:R-:W-:Y:S02]  /*1410*/  UISETP.GE.OR UP0, UPT, UR5, UR12, UP0 ;  /* 0x0000000c0500728c */ /* 0x000fe40008706670 */
[----:B------:R-:W-:Y:S02]  /*1420*/  UIMAD.WIDE.U32 UR12, UR5, UR8, URZ ;  /* 0x00000008050c72a5 */ /* 0x000fe4000f8e00ff */
[----:B------:R-:W-:Y:S01]  /*1430*/  UIADD3 UR10, UPT, UPT, -UR4, URZ, URZ ;  /* 0x000000ff040a7290 */ /* 0x000fe2000fffe1ff */
[----:B------:R-:W-:Y:S01]  /*1440*/  UMOV UR8, UR11 ;  /* 0x0000000b00087c82 */ /* 0x000fe20008000000 */
[----:B------:R-:W-:Y:S02]  /*1450*/  UIADD3 UR11, UPT, UPT, -UR5, URZ, URZ ;  /* 0x000000ff050b7290 */ /* 0x000fe4000fffe1ff */
[----:B------:R-:W-:-:S03]  /*1460*/  USHF.R.U32.HI UR8, URZ, UR9, UR8 ;  /* 0x00000009ff087299 */ /* 0x000fc60008011608 */
[----:B------:R-:W-:Y:S01]  /*1470*/  @!UP0 UMOV UR7, UR13 ;  /* 0x0000000d00078c82 */ /* 0x000fe20008000000 */
[----:B------:R-:W-:Y:S02]  /*1480*/  UIMAD UR20, UR14, UR10, UR20 ;  /* 0x0000000a0e1472a4 */ /* 0x000fe4000f8e0214 */
[----:B------:R-:W-:Y:S02]  /*1490*/  USEL UR8, UR4, UR8, !UP2 ;  /* 0x0000000804087287 */ /* 0x000fe4000d000000 */
[----:B------:R-:W-:Y:S02]  /*14a0*/  @!UP0 USHF.R.U32.HI UR7, URZ, UR9, UR7 ;  /* 0x00000009ff078299 */ /* 0x000fe40008011607 */
[----:B------:R-:W-:Y:S02]  /*14b0*/  UIADD3 UR9, UPT, UPT, -UR8, URZ, URZ ;  /* 0x000000ff08097290 */ /* 0x000fe4000fffe1ff */
[----:B------:R-:W-:Y:S02]  /*14c0*/  @!UP0 USEL UR7, UR5, UR7, !UP2 ;  /* 0x0000000705078287 */ /* 0x000fe4000d000000 */
[----:B------:R-:W-:-:S02]  /*14d0*/  UIMAD UR9, UR21, UR9, UR4 ;  /* 0x00000009150972a4 */ /* 0x000fc4000f8e0204 */
[----:B------:R-:W-:Y:S02]  /*14e0*/  @!UP0 UIADD3 UR8, UPT, UPT, UR8, -UR7, URZ ;  /* 0x8000000708088290 */ /* 0x000fe4000fffe0ff */
[----:B------:R-:W-:Y:S02]  /*14f0*/  @!UP0 UIMAD UR6, UR9, UR6, UR7 ;  /* 0x00000006090682a4 */ /* 0x000fe4000f8e0207 */
[----:B------:R-:W-:Y:S02]  /*1500*/  @!UP0 UIMAD UR4, UR8, UR21, UR5 ;  /* 0x00000015080482a4 */ /* 0x000fe4000f8e0205 */
[----:B------:R-:W-:Y:S02]  /*1510*/  UIMAD UR16, UR27, UR11, UR16 ;  /* 0x0000000b1b1072a4 */ /* 0x000fe4000f8e0210 */
[----:B------:R-:W-:Y:S01]  /*1520*/  UIMAD UR20, UR4, UR14, UR20 ;  /* 0x0000000e041472a4 */ /* 0x000fe2000f8e0214 */
[----:B------:R-:W-:Y:S02]  /*1530*/  @!UP0 UMOV UR5, UR6 ;  /* 0x0000000600058c82 */ /* 0x000fe40008000000 */
[----:B------:R-:W-:-:S12]  /*1540*/  UIMAD UR16, UR5, UR27, UR16 ;  /* 0x0000001b051072a4 */ /* 0x000fd8000f8e0210 */
.L_x_18:
[----:B------:R-:W-:Y:S02]  /*1550*/  UISETP.NE.AND UP1, UPT, UR28, 0x1, UPT ;  /* 0x000000011c00788c */ /* 0x000fe4000bf25270 */
[----:B------:R-:W-:Y:S02]  /*1560*/  ULOP3.LUT UR31, UR31, 0xffff, URZ, 0xc0, !UPT ;  /* 0x0000ffff1f1f7892 */ /* 0x000fe4000f8ec0ff */
[----:B------:R-:W-:Y:S02]  /*1570*/  ULOP3.LUT UR30, UR30, 0xffff, URZ, 0xc0, !UPT ;  /* 0x0000ffff1e1e7892 */ /* 0x000fe4000f8ec0ff */
[----:B------:R-:W-:Y:S02]  /*1580*/  UISETP.NE.AND UP0, UPT, UR17, 0x2, UPT ;  /* 0x000000021100788c */ /* 0x000fe4000bf05270 */
[----:B------:R-:W-:Y:S02]  /*1590*/  ULOP3.LUT UR38, UR38, 0x400, URZ, 0xc0, !UPT ;  /* 0x0000040026267892 */ /* 0x000fe4000f8ec0ff */
[----:B------:R-:W-:-:S02]  /*15a0*/  ULOP3.LUT UR37, UR37, 0x800, URZ, 0xc0, !UPT ;  /* 0x0000080025257892 */ /* 0x000fc4000f8ec0ff */
[----:B------:R-:W-:Y:S02]  /*15b0*/  USHF.L.U32 UR31, UR32, UR31, URZ ;  /* 0x0000001f201f7299 */ /* 0x000fe400080006ff */
[----:B------:R-:W-:Y:S01]  /*15c0*/  USHF.L.U32 UR30, UR29, UR30, URZ ;  /* 0x0000001e1d1e7299 */ /* 0x000fe200080006ff */
[----:B------:R-:W-:Y:S11]  /*15d0*/  BRA.U UP1, `(.L_x_19) ;  /* 0x0000000101447547 */ /* 0x000ff6000b800000 */
[----:B------:R-:W2:Y:S01]  /*15e0*/  LDCU.128 UR8, c[0x0][0xb10] ;  /* 0x00016200ff0877ac */ /* 0x000ea20008000c00 */
[----:B------:R-:W3:Y:S01]  /*15f0*/  LDCU UR12, c[0x0][0xb0c] ;  /* 0x00016180ff0c77ac */ /* 0x000ee20008000800 */
[----:B------:R-:W4:Y:S01]  /*1600*/  LDCU UR13, c[0x0][0xb20] ;  /* 0x00016400ff0d77ac */ /* 0x000f220008000800 */
[----:B--2---:R-:W-:Y:S02]  /*1610*/  UIMAD.WIDE.U32 UR6, UR16, UR8, URZ ;  /* 0x00000008100672a5 */ /* 0x004fe4000f8e00ff */
[----:B------:R-:W-:Y:S02]  /*1620*/  UIMAD.WIDE.U32 UR4, UR20, UR11, URZ ;  /* 0x0000000b140472a5 */ /* 0x000fe4000f8e00ff */
[----:B---3--:R-:W-:Y:S02]  /*1630*/  UISETP.NE.AND UP2, UPT, UR12, 0x1, UPT ;  /* 0x000000010c00788c */ /* 0x008fe4000bf45270 */
[----:B------:R-:W-:Y:S01]  /*1640*/  UISETP.NE.AND UP1, UPT, UR10, 0x1, UPT ;  /* 0x000000010a00788c */ /* 0x000fe2000bf25270 */
[----:B------:R-:W-:-:S02]  /*1650*/  UMOV UR6, UR7 ;  /* 0x0000000700067c82 */ /* 0x000fc40008000000 */
[----:B------:R-:W-:Y:S01]  /*1660*/  UMOV UR4, UR5 ;  /* 0x0000000500047c82 */ /* 0x000fe20008000000 */
[----:B------:R-:W-:Y:S02]  /*1670*/  USHF.R.U32.HI UR9, URZ, UR9, UR6 ;  /* 0x00000009ff097299 */ /* 0x000fe40008011606 */
[----:B----4-:R-:W-:Y:S02]  /*1680*/  USHF.R.U32.HI UR4, URZ, UR13, UR4 ;  /* 0x0000000dff047299 */ /* 0x010fe40008011604 */
[----:B------:R-:W-:Y:S02]  /*1690*/  USEL UR5, UR16, UR9, !UP2 ;  /* 0x0000000910057287 */ /* 0x000fe4000d000000 */
[----:B------:R-:W-:-:S04]  /*16a0*/  USEL UR4, UR20, UR4, !UP1 ;  /* 0x0000000414047287 */ /* 0x000fc8000c800000 */
[----:B------:R-:W-:Y:S02]  /*16b0*/  UIADD3 UR6, UPT, UPT, UR5, -UR4, URZ ;  /* 0x8000000405067290 */ /* 0x000fe4000fffe0ff */
[----:B------:R-:W-:Y:S02]  /*16c0*/  UIADD3 UR4, UPT, UPT, -UR5, UR4, URZ ;  /* 0x0000000405047290 */ /* 0x000fe4000fffe1ff */
[----:B------:R-:W-:Y:S02]  /*16d0*/  UIMAD UR20, UR6, UR10, UR20 ;  /* 0x0000000a061472a4 */ /* 0x000fe4000f8e0214 */
[----:B------:R-:W-:-:S12]  /*16e0*/  UIMAD UR16, UR4, UR12, UR16 ;  /* 0x0000000c041072a4 */ /* 0x000fd8000f8e0210 */
.L_x_19:
[----:B------:R-:W-:Y:S05]  /*16f0*/  BRA.U !UP5, `(.L_x_20) ;  /* 0x000000010d0c7547 */ /* 0x000fea000b800000 */
[----:B------:R-:W-:Y:S01]  /*1700*/  UCGABAR_WAIT ;  /* 0x0000000000007dc7 */ /* 0x000fe20008000000 */
[----:B------:R-:W-:Y:S01]  /*1710*/  CCTL.IVALL ;  /* 0x00000000ff00798f */ /* 0x000fe20002000000 */
[----:B------:R-:W-:Y:S05]  /*1720*/  BRA `(.L_x_21) ;  /* 0x0000000000047947 */ /* 0x000fea0003800000 */
.L_x_20:
[----:B------:R-:W-:Y:S06]  /*1730*/  BAR.SYNC.DEFER_BLOCKING 0x0 ;  /* 0x0000000000007b1d */ /* 0x000fec0000010000 */
.L_x_21:
[----:B------:R-:W-:Y:S05]  /*1740*/  BRA.U UP0, `(.L_x_22) ;  /* 0x0000001500c47547 */ /* 0x000fea000b800000 */
[----:B------:R-:W2:Y:S01]  /*1750*/  LDCU UR6, c[0x0][0x38c] ;  /* 0x00007180ff0677ac */ /* 0x000ea20008000800 */
[----:B------:R-:W-:Y:S01]  /*1760*/  PLOP3.LUT P2, PT, PT, PT, UP3, 0x80, 0x8 ;  /* 0x000000000008781c */ /* 0x000fe20003f4f038 */
[----:B------:R-:W-:Y:S01]  /*1770*/  IMAD.MOV.U32 R12, RZ, RZ, 0x1 ;  /* 0x00000001ff0c7424 */ /* 0x000fe200078e00ff */
[----:B------:R-:W-:Y:S01]  /*1780*/  ISETP.EQ.OR P3, PT, R0, RZ, P4 ;  /* 0x000000ff0000720c */ /* 0x000fe20002762670 */
[----:B------:R-:W-:Y:S01]  /*1790*/  UISETP.NE.AND UP1, UPT, UR17, URZ, UPT ;  /* 0x000000ff1100728c */ /* 0x000fe2000bf25270 */
[----:B------:R-:W-:Y:S02]  /*17a0*/  PLOP3.LUT P2, PT, P2, PT, PT, 0x8, 0x80 ;  /* 0x000000000080781c */ /* 0x000fe4000174e170 */
[----:B------:R-:W-:Y:S01]  /*17b0*/  CS2R R10, SRZ ;  /* 0x00000000000a7805 */ /* 0x000fe2000001ff00 */
[----:B------:R-:W-:Y:S01]  /*17c0*/  IMAD.MOV.U32 R9, RZ, RZ, RZ ;  /* 0x000000ffff097224 */ /* 0x000fe200078e00ff */
[----:B------:R-:W3:Y:S01]  /*17d0*/  LDCU UR65, c[0x0][0x370] ;  /* 0x00006e00ff4177ac */ /* 0x000ee20008000800 */
[----:B------:R-:W-:Y:S01]  /*17e0*/  IMAD.MOV.U32 R8, RZ, RZ, 0x1 ;  /* 0x00000001ff087424 */ /* 0x000fe200078e00ff */
[----:B------:R-:W4:Y:S01]  /*17f0*/  LDCU.64 UR54, c[0x0][0x348] ;  /* 0x00006900ff3677ac */ /* 0x000f220008000a00 */
[----:B------:R-:W1:Y:S01]  /*1800*/  LDCU UR64, c[0x0][0x374] ;  /* 0x00006e80ff4077ac */ /* 0x000e620008000800 */
[----:B--2---:R-:W-:-:S02]  /*1810*/  UIADD3 UR5, UPT, UPT, UR6, 0x7f, URZ ;  /* 0x0000007f06057890 */ /* 0x004fc4000fffe0ff */
[----:B------:R-:W-:Y:S02]  /*1820*/  UIADD3 UR71, UPT, UPT, UR6, 0xfe, URZ ;  /* 0x000000fe06477890 */ /* 0x000fe4000fffe0ff */
[----:B------:R-:W-:Y:S02]  /*1830*/  USHF.R.S32.HI UR4, URZ, 0x1f, UR5 ;  /* 0x0000001fff047899 */ /* 0x000fe40008011405 */
[----:B------:R-:W-:Y:S02]  /*1840*/  USEL UR53, UR53, 0x2, UP1 ;  /* 0x0000000235357887 */ /* 0x000fe40008800000 */
[----:B------:R-:W-:Y:S02]  /*1850*/  ULEA.HI UR4, UR4, UR5, URZ, 0x7 ;  /* 0x0000000504047291 */ /* 0x000fe4000f8f38ff */
[----:B------:R-:W-:Y:S02]  /*1860*/  USHF.L.U32 UR5, UR26, 0x5, URZ ;  /* 0x000000051a057899 */ /* 0x000fe400080006ff */
[----:B------:R-:W-:-:S02]  /*1870*/  USHF.R.S32.HI UR67, URZ, 0x7, UR4 ;  /* 0x00000007ff437899 */ /* 0x000fc40008011404 */
[----:B------:R-:W-:Y:S02]  /*1880*/  UIADD3 UR4, UPT, UPT, UR6, -0x1, URZ ;  /* 0xffffffff06047890 */ /* 0x000fe4000fffe0ff */
[----:B------:R-:W-:Y:S02]  /*1890*/  UISETP.LT.U32.AND UP0, UPT, UR67, 0x2, UPT ;  /* 0x000000024300788c */ /* 0x000fe4000bf01070 */
[----:B------:R-:W-:Y:S02]  /*18a0*/  UISETP.GE.U32.AND UP2, UPT, UR4, -0xff, UPT ;  /* 0xffffff010400788c */ /* 0x000fe4000bf46070 */
[----:B------:R-:W-:Y:S02]  /*18b0*/  USEL UR66, UR67, 0x2, UP0 ;  /* 0x0000000243427887 */ /* 0x000fe40008000000 */
[----:B------:R-:W-:Y:S02]  /*18c0*/  ULOP3.LUT UR68, UR5, 0x20, URZ, 0xe2, !UPT ;  /* 0x0000002005447892 */ /* 0x000fe4000f8ee2ff */
[----:B------:R-:W-:-:S02]  /*18d0*/  UIADD3 UR45, UPT, UPT, UR66, -0x1, URZ ;  /* 0xffffffff422d7890 */ /* 0x000fc4000fffe0ff */
[----:B------:R-:W-:Y:S01]  /*18e0*/  UIADD3 UR69, UPT, UPT, UR67, -UR66, URZ ;  /* 0x8000004243457290 */ /* 0x000fe2000fffe0ff */
[----:B------:R-:W-:Y:S02]  /*18f0*/  UMOV UR29, URZ ;  /* 0x000000ff001d7c82 */ /* 0x000fe40008000000 */
[----:B------:R-:W-:-:S04]  /*1900*/  @UP2 UIADD3 UR45, UPT, UPT, UR66, URZ, URZ ;  /* 0x000000ff422d2290 */ /* 0x000fc8000fffe0ff */
[----:B-1-34-:R-:W-:-:S12]  /*1910*/  UIADD3 UR45, UPT, UPT, UR45, 0x1, URZ ;  /* 0x000000012d2d7890 */ /* 0x01afd8000fffe0ff */
.L_x_46:
[----:B------:R-:W-:Y:S01]  /*1920*/  UISETP.NE.AND UP0, UPT, UR63, URZ, UPT ;  /* 0x000000ff3f00728c */ /* 0x000fe2000bf05270 */
[----:B------:R-:W1:Y:S08]  /*1930*/  S2UR UR63, SR_CgaCtaId ;  /* 0x00000000003f79c3 */ /* 0x000e700000008800 */
[----:B---3--:R-:W-:Y:S05]  /*1940*/  BRA.U UP0, `(.L_x_23) ;  /* 0x0000000100347547 */ /* 0x008fea000b800000 */
[----:B------:R-:W2:Y:S01]  /*1950*/  S2R R0, SR_CgaCtaId ;  /* 0x0000000000007919 */ /* 0x000ea20000008800 */
[----:B------:R-:W-:-:S04]  /*1960*/  MOV R2, 0x400 ;  /* 0x0000040000027802 */ /* 0x000fc80000000f00 */
[----:B--2---:R-:W-:Y:S02]  /*1970*/  LEA R0, R0, R2, 0x18 ;  /* 0x0000000200007211 */ /* 0x004fe400078ec0ff */
[----:B------:R-:W-:-:S03]  /*1980*/  SHF.L.U32 R2, R8, 0x1f, RZ ;  /* 0x0000001f08027819 */ /* 0x000fc600000006ff */
[----:B------:R-:W-:-:S04]  /*1990*/  IMAD R0, R9, 0x8, R0 ;  /* 0x0000000809007824 */ /* 0x000fc800078e0200 */
[----:B------:R-:W2:Y:S02]  /*19a0*/  SYNCS.PHASECHK.TRANS64.TRYWAIT P0, [R0+URZ+0xe0], R2 ;  /* 0x0000e002000075a7 */ /* 0x000ea400080011ff */
[----:B--2---:R-:W-:Y:S05]  /*19b0*/  @!P0 BRA `(.L_x_24) ;  /* 0x0000007000808947 */ /* 0x004fea0003800000 */
.L_x_140:
[----:B------:R-:W-:Y:S01]  /*19c0*/  VIADD R9, R9, 0x1 ;  /* 0x0000000109097836 */ /* 0x000fe20000000000 */
[----:B------:R2:W-:Y:S04]  /*19d0*/  SYNCS.ARRIVE.TRANS64.A1T0 RZ, [R0+URZ+0xd0], RZ ;  /* 0x0000d0ff00ff79a7 */ /* 0x0005e800081000ff */
[----:B------:R-:W-:-:S04]  /*19e0*/  ISETP.NE.AND P0, PT, R9, 0x2, PT ;  /* 0x000000020900780c */ /* 0x000fc80003f05270 */
[----:B------:R-:W-:Y:S02]  /*19f0*/  SEL R9, R9, RZ, P0 ;  /* 0x000000ff09097207 */ /* 0x000fe40000000000 */
[----:B--2---:R-:W-:-:S04]  /*1a00*/  SEL R0, RZ, 0x1, P0 ;  /* 0x00000001ff007807 */ /* 0x004fc80000000000 */
[----:B------:R-:W-:-:S07]  /*1a10*/  LOP3.LUT R8, R8, R0, RZ, 0x3c, !PT ;  /* 0x0000000008087212 */ /* 0x000fce00078e3cff */
.L_x_23:
[----:B------:R-:W-:Y:S01]  /*1a20*/  UMOV UR22, 0x400 ;  /* 0x0000040000167882 */ /* 0x000fe20000000000 */
[----:B------:R-:W-:Y:S01]  /*1a30*/  SHF.L.U32 R0, R12, 0x1f, RZ ;  /* 0x0000001f0c007819 */ /* 0x000fe200000006ff */
[----:B-1----:R-:W-:Y:S02]  /*1a40*/  ULEA UR22, UR63, UR22, 0x18 ;  /* 0x000000163f167291 */ /* 0x002fe4000f8ec0ff */
[----:B------:R-:W-:Y:S02]  /*1a50*/  UISETP.GE.U32.AND UP0, UPT, UR71, 0xff, UPT ;  /* 0x000000ff4700788c */ /* 0x000fe4000bf06070 */
[----:B------:R-:W-:Y:S02]  /*1a60*/  ULEA UR4, UR29, UR22, 0x3 ;  /* 0x000000161d047291 */ /* 0x000fe4000f8e18ff */
[----:B------:R-:W-:Y:S02]  /*1a70*/  ULEA UR27, UR20, UR70, 0x1 ;  /* 0x00000046141b7291 */ /* 0x000fe4000f8e08ff */
[----:B------:R-:W-:-:S02]  /*1a80*/  ULEA UR59, UR16, UR68, 0x6 ;  /* 0x00000044103b7291 */ /* 0x000fc4000f8e30ff */
[----:B------:R-:W-:Y:S01]  /*1a90*/  USHF.L.U32 UR27, UR27, 0x6, URZ ;  /* 0x000000061b1b7899 */ /* 0x000fe200080006ff */
[----:B------:R-:W-:Y:S02]  /*1aa0*/  UMOV UR13, URZ ;  /* 0x000000ff000d7c82 */ /* 0x000fe40008000000 */
[----:B------:R1:W2:Y:S01]  /*1ab0*/  SYNCS.PHASECHK.TRANS64.TRYWAIT P1, [UR4+0x10], R0 ;  /* 0x00001000ff0075a7 */ /* 0x0002a20008021104 */
[----:B------:R-:W-:Y:S08]  /*1ac0*/  BRA.U !UP0, `(.L_x_25) ;  /* 0x0000000508607547 */ /* 0x000ff0000b800000 */
[----:B------:R-:W-:Y:S01]  /*1ad0*/  UMOV UR21, URZ ;  /* 0x000000ff00157c82 */ /* 0x000fe20008000000 */
[----:B------:R-:W-:-:S05]  /*1ae0*/  UMOV UR6, UR29 ;  /* 0x0000001d00067c82 */ /* 0x000fca0008000000 */
.L_x_33:
[----:B------:R-:W-:Y:S01]  /*1af0*/  ULEA UR57, UR6, UR22, 0x3 ;  /* 0x0000001606397291 */ /* 0x000fe2000f8e18ff */
[----:B--2---:R-:W-:Y:S01]  /*1b00*/  @!P4 MOV R2, 0x18000 ;  /* 0x000180000002c802 */ /* 0x004fe20000000f00 */
[----:B--23--:R-:W-:Y:S10]  /*1b10*/  @P1 BRA `(.L_x_26) ;  /* 0x00000000000c1947 */ /* 0x00cff40003800000 */
[----:B------:R-:W-:-:S04]  /*1b20*/  SHF.L.U32 R3, R12, 0x1f, RZ ;  /* 0x0000001f0c037819 */ /* 0x000fc800000006ff */
[----:B------:R-:W2:Y:S02]  /*1b30*/  SYNCS.PHASECHK.TRANS64.TRYWAIT P0, [UR57+0x10], R3 ;  /* 0x00001003ff0075a7 */ /* 0x000ea40008001139 */
[----:B--2---:R-:W-:Y:S05]  /*1b40*/  @!P0 BRA `(.L_x_27) ;  /* 0x0000007000308947 */ /* 0x004fea0003800000 */
.L_x_26:
[----:B------:R2:W-:Y:S01]  /*1b50*/  @!P4 SYNCS.ARRIVE.TRANS64 RZ, [UR57], R2 ;  /* 0x00000002ffffc9a7 */ /* 0x0005e20008000039 */
[----:B------:R-:W-:-:S04]  /*1b60*/  ULOP3.LUT UR4, UR53, 0x2, URZ, 0xfc, !UPT ;  /* 0x0000000235047892 */ /* 0x000fc8000f8efcff */
[----:B------:R-:W-:-:S09]  /*1b70*/  UISETP.NE.AND UP0, UPT, UR4, 0x2, UPT ;  /* 0x000000020400788c */ /* 0x000fd2000bf05270 */
[----:B------:R-:W-:Y:S05]  /*1b80*/  BRA.U UP0, `(.L_x_28) ;  /* 0x0000000100047547 */ /* 0x000fea000b800000 */
[----:B------:R-:W-:Y:S05]  /*1b90*/  BPT.TRAP 0x1 ;  /* 0x000000040000795c */ /* 0x000fea0000300000 */
.L_x_28:
[----:B------:R-:W-:Y:S04]  /*1ba0*/  BSSY.RECONVERGENT B0, `(.L_x_29) ;  /* 0x0000003000007945 */ /* 0x000fe80003800200 */
[----:B------:R-:W-:Y:S05]  /*1bb0*/  @P3 BRA `(.L_x_30) ;  /* 0x0000000000043947 */ /* 0x000fea0003800000 */
[----:B------:R-:W-:Y:S05]  /*1bc0*/  BPT.TRAP 0x1 ;  /* 0x000000040000795c */ /* 0x000fea0000300000 */
.L_x_30:
[----:B------:R-:W-:Y:S05]  /*1bd0*/  BSYNC.RECONVERGENT B0 ;  /* 0x0000000000007941 */ /* 0x000fea0003800200 */
.L_x_29:
[----:B------:R-:W-:Y:S01]  /*1be0*/  UIADD3 UR4, UPT, UPT, UR6, 0x1, URZ ;  /* 0x0000000106047890 */ /* 0x000fe2000fffe0ff */
[----:B------:R-:W-:Y:S01]  /*1bf0*/  BSSY.RECONVERGENT B0, `(.L_x_31) ;  /* 0x0000040000007945 */ /* 0x000fe20003800200 */
[----:B------:R-:W-:Y:S02]  /*1c00*/  ELECT P0, URZ, PT ;  /* 0x0000000000ff782f */ /* 0x000fe40003800000 */
[----:B------:R-:W-:-:S04]  /*1c10*/  UISETP.NE.AND UP0, UPT, UR4, 0x2, UPT ;  /* 0x000000020400788c */ /* 0x000fc8000bf05270 */
[----:B------:R-:W-:Y:S02]  /*1c20*/  USEL UR5, URZ, 0x1, UP0 ;  /* 0x00000001ff057887 */ /* 0x000fe40008000000 */
[----:B------:R-:W-:-:S04]  /*1c30*/  USEL UR29, UR4, URZ, UP0 ;  /* 0x000000ff041d7287 */ /* 0x000fc80008000000 */
[----:B------:R-:W-:Y:S01]  /*1c40*/  ULEA UR4, UR29, UR22, 0x3 ;  /* 0x000000161d047291 */ /* 0x000fe2000f8e18ff */
[----:B------:R-:W-:-:S04]  /*1c50*/  LOP3.LUT R12, R12, UR5, RZ, 0x3c, !PT ;  /* 0x000000050c0c7c12 */ /* 0x000fc8000f8e3cff */
[----:B-1----:R-:W-:-:S04]  /*1c60*/  SHF.L.U32 R0, R12, 0x1f, RZ ;  /* 0x0000001f0c007819 */ /* 0x002fc800000006ff */
[----:B------:R1:W3:Y:S01]  /*1c70*/  SYNCS.PHASECHK.TRANS64.TRYWAIT P1, [UR4+0x10], R0 ;  /* 0x00001000ff0075a7 */ /* 0x0002e20008021104 */
[----:B------:R-:W-:Y:S05]  /*1c80*/  @!P0 BRA `(.L_x_32) ;  /* 0x0000000000d88947 */ /* 0x000fea0003800000 */
[----:B------:R-:W-:Y:S02]  /*1c90*/  ULEA UR32, UR6, UR38, 0xd ;  /* 0x0000002606207291 */ /* 0x000fe4000f8e68ff */
[----:B------:R-:W-:Y:S02]  /*1ca0*/  UIADD3 UR4, UP1, UPT, UR54, 0x80, URZ ;  /* 0x0000008036047890 */ /* 0x000fe4000ff3e0ff */
[----:B------:R-:W-:Y:S02]  /*1cb0*/  ULEA UR7, UR6, UR37, 0xe ;  /* 0x0000002506077291 */ /* 0x000fe4000f8e70ff */
[----:B------:R-:W-:Y:S02]  /*1cc0*/  ULEA UR32, UR32, UR22, 0x2 ;  /* 0x0000001620207291 */ /* 0x000fe4000f8e10ff */
[----:B------:R-:W-:Y:S02]  /*1cd0*/  USHF.L.U32 UR58, UR21, 0x7, URZ ;  /* 0x00000007153a7899 */ /* 0x000fe400080006ff */
[----:B------:R-:W-:-:S02]  /*1ce0*/  UIADD3 UR14, UP0, UPT, UR54, 0x180, URZ ;  /* 0x00000180360e7890 */ /* 0x000fc4000ff1e0ff */
[----:B------:R-:W-:Y:S02]  /*1cf0*/  UIADD3.X UR5, UPT, UPT, URZ, UR55, URZ, UP1, !UPT ;  /* 0x00000037ff057290 */ /* 0x000fe40008ffe4ff */
[----:B------:R-:W-:Y:S02]  /*1d00*/  ULEA UR7, UR7, UR22, 0x2 ;  /* 0x0000001607077291 */ /* 0x000fe4000f8e10ff */
[----:B------:R-:W-:Y:S02]  /*1d10*/  UIADD3 UR56, UPT, UPT, UR32, 0x8800, URZ ;  /* 0x0000880020387890 */ /* 0x000fe4000fffe0ff */
[----:B------:R-:W-:Y:S02]  /*1d20*/  UPRMT UR13, URZ, 0x5410, UR31 ;  /* 0x00005410ff0d7896 */ /* 0x000fe4000800001f */
[----:B------:R-:W-:Y:S02]  /*1d30*/  UIADD3 UR50, UPT, UPT, UR58, 0x20, URZ ;  /* 0x000000203a327890 */ /* 0x000fe4000fffe0ff */
[----:B------:R-:W-:-:S02]  /*1d40*/  UIADD3 UR48, UPT, UPT, UR32, 0xa800, URZ ;  /* 0x0000a80020307890 */ /* 0x000fc4000fffe0ff */
[----:B------:R-:W-:Y:S02]  /*1d50*/  UIADD3 UR42, UPT, UPT, UR58, 0x40, URZ ;  /* 0x000000403a2a7890 */ /* 0x000fe4000fffe0ff */
[----:B------:R-:W-:Y:S02]  /*1d60*/  UIADD3 UR40, UPT, UPT, UR32, 0xc800, URZ ;  /* 0x0000c80020287890 */ /* 0x000fe4000fffe0ff */
[----:B------:R-:W-:Y:S02]  /*1d70*/  UIADD3 UR34, UPT, UPT, UR58, 0x60, URZ ;  /* 0x000000603a227890 */ /* 0x000fe4000fffe0ff */
[----:B------:R-:W-:Y:S02]  /*1d80*/  UIADD3 UR32, UPT, UPT, UR32, 0xe800, URZ ;  /* 0x0000e80020207890 */ /* 0x000fe4000fffe0ff */
[----:B------:R-:W-:Y:S02]  /*1d90*/  UIADD3.X UR15, UPT, UPT, URZ, UR55, URZ, UP0, !UPT ;  /* 0x00000037ff0f7290 */ /* 0x000fe400087fe4ff */
[----:B------:R-:W-:-:S02]  /*1da0*/  UPRMT UR23, URZ, 0x5410, UR30 ;  /* 0x00005410ff177896 */ /* 0x000fc4000800001e */
[----:B------:R-:W-:Y:S02]  /*1db0*/  UIADD3 UR24, UPT, UPT, UR7, 0x18800, URZ ;  /* 0x0001880007187890 */ /* 0x000fe4000fffe0ff */
[----:B------:R-:W-:Y:S01]  /*1dc0*/  UIADD3 UR8, UPT, UPT, UR7, 0x1c800, URZ ;  /* 0x0001c80007087890 */ /* 0x000fe2000fffe0ff */
[----:B------:R-:W-:Y:S01]  /*1dd0*/  UMOV UR46, 0x0 ;  /* 0x00000000002e7882 */ /* 0x000fe20000000000 */
[----:B------:R-:W-:Y:S01]  /*1de0*/  UMOV UR47, 0x10000000 ;  /* 0x10000000002f7882 */ /* 0x000fe20000000000 */
[----:B------:R-:W-:Y:S01]  /*1df0*/  UMOV UR49, UR57 ;  /* 0x0000003900317c82 */ /* 0x000fe20008000000 */
[----:B------:R-:W-:Y:S01]  /*1e00*/  UMOV UR51, UR59 ;  /* 0x0000003b00337c82 */ /* 0x000fe20008000000 */
[----:B------:R-:W-:Y:S01]  /*1e10*/  UMOV UR52, UR60 ;  /* 0x0000003c00347c82 */ /* 0x000fe20008000000 */
[----:B------:R-:W-:Y:S01]  /*1e20*/  UMOV UR41, UR57 ;  /* 0x0000003900297c82 */ /* 0x000fe20008000000 */
[----:B------:R-:W-:Y:S01]  /*1e30*/  UMOV UR43, UR59 ;  /* 0x0000003b002b7c82 */ /* 0x000fe20008000000 */
[----:B------:R-:W-:Y:S01]  /*1e40*/  UMOV UR44, UR60 ;  /* 0x0000003c002c7c82 */ /* 0x000fe20008000000 */
[----:B------:R-:W-:Y:S01]  /*1e50*/  UTMALDG.3D.MULTICAST [UR56], [UR4], UR13, desc[UR46] ;  /* 0x00002e38040073b4 */ /* 0x000fe2000801180d */
[----:B------:R-:W-:Y:S01]  /*1e60*/  UMOV UR33, UR57 ;  /* 0x0000003900217c82 */ /* 0x000fe20008000000 */
        /* <DEDUP_REMOVED lines=10> */
[----:B------:R-:W-:Y:S01]  /*1f10*/  UIADD3 UR16, UPT, UPT, UR7, 0x20800, URZ ;  /* 0x0002080007107890 */ /* 0x000fe2000fffe0ff */
[----:B------:R-:W-:Y:S01]  /*1f20*/  UMOV UR17, UR57 ;  /* 0x0000003900117c82 */ /* 0x000fe20008000000 */
[----:B------:R-:W-:Y:S01]  /*1f30*/  UMOV UR19, UR27 ;  /* 0x0000001b00137c82 */ /* 0x000fe20008000000 */
[----:B------:R-:W-:Y:S01]  /*1f40*/  UTMALDG.3D.MULTICAST [UR40], [UR4], UR13, desc[UR46] ;  /* 0x00002e28040073b4 */ /* 0x000fe2000801180d */
[----:B------:R-:W-:Y:S01]  /*1f50*/  UMOV UR20, UR60 ;  /* 0x0000003c00147c82 */ /* 0x000fe20008000000 */
[----:B------:R-:W-:Y:S01]  /*1f60*/  UMOV UR18, UR42 ;  /* 0x0000002a00127c82 */ /* 0x000fe20008000000 */
[----:B------:R-:W-:Y:S01]  /*1f70*/  UTMALDG.3D.MULTICAST [UR32], [UR4], UR13, desc[UR46] ;  /* 0x00002e20040073b4 */ /* 0x000fe2000801180d */
[----:B------:R-:W-:Y:S01]  /*1f80*/  UTMALDG.3D.MULTICAST [UR24], [UR14], UR23, desc[UR46] ;  /* 0x00002e180e0073b4 */ /* 0x000fe20008011817 */
[----:B------:R4:W-:Y:S01]  /*1f90*/  UTMALDG.3D.MULTICAST [UR8], [UR14], UR23, desc[UR46] ;  /* 0x00002e080e0073b4 */ /* 0x0009e20008011817 */
[----:B------:R1:W-:Y:S01]  /*1fa0*/  UTMALDG.3D.MULTICAST [UR16], [UR14], UR23, desc[UR46] ;  /* 0x00002e100e0073b4 */ /* 0x0003e20008011817 */
[----:B----4-:R-:W-:Y:S01]  /*1fb0*/  UIADD3 UR8, UPT, UPT, UR7, 0x24800, URZ ;  /* 0x0002480007087890 */ /* 0x010fe2000fffe0ff */
[----:B------:R-:W-:-:S08]  /*1fc0*/  UMOV UR10, UR34 ;  /* 0x00000022000a7c82 */ /* 0x000fd00008000000 */
[----:B------:R1:W-:Y:S02]  /*1fd0*/  UTMALDG.3D.MULTICAST [UR8], [UR14], UR23, desc[UR46] ;  /* 0x00002e080e0073b4 */ /* 0x0003e40008011817 */
[----:B-1----:R-:W-:Y:S01]  /*1fe0*/  NOP ;  /* 0x0000000000007918 */ /* 0x002fe20000000000 */
.L_x_32:
[----:B------:R-:W-:Y:S05]  /*1ff0*/  BSYNC.RECONVERGENT B0 ;  /* 0x0000000000007941 */ /* 0x000fea0003800200 */
.L_x_31:
[----:B------:R-:W-:Y:S01]  /*2000*/  UIADD3 UR21, UPT, UPT, UR21, 0x1, URZ ;  /* 0x0000000115157890 */ /* 0x000fe2000fffe0ff */
[----:B------:R-:W-:Y:S01]  /*2010*/  UMOV UR6, UR29 ;  /* 0x0000001d00067c82 */ /* 0x000fe20008000000 */
[----:B------:R-:W-:Y:S02]  /*2020*/  UMOV UR13, UR45 ;  /* 0x0000002d000d7c82 */ /* 0x000fe40008000000 */
[----:B------:R-:W-:-:S09]  /*2030*/  UISETP.NE.AND UP0, UPT, UR21, UR45, UPT ;  /* 0x0000002d1500728c */ /* 0x000fd2000bf05270 */
[----:B------:R-:W-:Y:S05]  /*2040*/  BRA.U UP0, `(.L_x_33) ;  /* 0xfffffff900a87547 */ /* 0x000fea000b83ffff */
.L_x_25:
[----:B------:R-:W-:Y:S01]  /*2050*/  ULEA UR4, UR29, UR22, 0x3 ;  /* 0x000000161d047291 */ /* 0x000fe2000f8e18ff */
[----:B-1----:R-:W-:Y:S01]  /*2060*/  SHF.L.U32 R0, R12, 0x1f, RZ ;  /* 0x0000001f0c007819 */ /* 0x002fe200000006ff */
[----:B------:R-:W-:Y:S01]  /*2070*/  @!P2 SYNCS.ARRIVE.TRANS64.A1T0 RZ, [UR22+0x68], RZ ;  /* 0x000068ffffffa9a7 */ /* 0x000fe20008100016 */
[----:B------:R-:W-:-:S06]  /*2080*/  UISETP.GT.AND UP0, UPT, UR67, UR66, UPT ;  /* 0x000000424300728c */ /* 0x000fcc000bf04270 */
[----:B--23--:R1:W2:Y:S03]  /*2090*/  SYNCS.PHASECHK.TRANS64.TRYWAIT P1, [UR4+0x10], R0 ;  /* 0x00001000ff0075a7 */ /* 0x00c2a60008021104 */
[----:B------:R-:W-:Y:S05]  /*20a0*/  BRA.U !UP0, `(.L_x_34) ;  /* 0x00000005085c7547 */ /* 0x000fea000b800000 */
[----:B------:R-:W-:Y:S01]  /*20b0*/  UIADD3 UR23, UPT, UPT, UR69, UR13, URZ ;  /* 0x0000000d45177290 */ /* 0x000fe2000fffe0ff */
[----:B------:R-:W-:-:S11]  /*20c0*/  UMOV UR6, UR29 ;  /* 0x0000001d00067c82 */ /* 0x000fd60008000000 */
.L_x_42:
[----:B------:R-:W-:Y:S01]  /*20d0*/  ULEA UR57, UR6, UR22, 0x3 ;  /* 0x0000001606397291 */ /* 0x000fe2000f8e18ff */
[----:B--2---:R-:W-:Y:S01]  /*20e0*/  @!P4 MOV R2, 0x18000 ;  /* 0x000180000002c802 */ /* 0x004fe20000000f00 */
[----:B--23--:R-:W-:Y:S10]  /*20f0*/  @P1 BRA `(.L_x_35) ;  /* 0x00000000000c1947 */ /* 0x00cff40003800000 */
[----:B------:R-:W-:-:S04]  /*2100*/  SHF.L.U32 R3, R12, 0x1f, RZ ;  /* 0x0000001f0c037819 */ /* 0x000fc800000006ff */
[----:B------:R-:W2:Y:S02]  /*2110*/  SYNCS.PHASECHK.TRANS64.TRYWAIT P0, [UR57+0x10], R3 ;  /* 0x00001003ff0075a7 */ /* 0x000ea40008001139 */
[----:B--2---:R-:W-:Y:S05]  /*2120*/  @!P0 BRA `(.L_x_36) ;  /* 0x0000006800d08947 */ /* 0x004fea0003800000 */
.L_x_35:
[----:B------:R2:W-:Y:S01]  /*2130*/  @!P4 SYNCS.ARRIVE.TRANS64 RZ, [UR57], R2 ;  /* 0x00000002ffffc9a7 */ /* 0x0005e20008000039 */
[----:B------:R-:W-:-:S04]  /*2140*/  ULOP3.LUT UR4, UR53, 0x2, URZ, 0xfc, !UPT ;  /* 0x0000000235047892 */ /* 0x000fc8000f8efcff */
[----:B------:R-:W-:-:S09]  /*2150*/  UISETP.NE.AND UP0, UPT, UR4, 0x2, UPT ;  /* 0x000000020400788c */ /* 0x000fd2000bf05270 */
[----:B------:R-:W-:Y:S05]  /*2160*/  BRA.U UP0, `(.L_x_37) ;  /* 0x0000000100047547 */ /* 0x000fea000b800000 */
[----:B------:R-:W-:Y:S05]  /*2170*/  BPT.TRAP 0x1 ;  /* 0x000000040000795c */ /* 0x000fea0000300000 */
.L_x_37:
[----:B------:R-:W-:Y:S04]  /*2180*/  BSSY.RECONVERGENT B0, `(.L_x_38) ;  /* 0x0000003000007945 */ /* 0x000fe80003800200 */
[----:B------:R-:W-:Y:S05]  /*2190*/  @P3 BRA `(.L_x_39) ;  /* 0x0000000000043947 */ /* 0x000fea0003800000 */
[----:B------:R-:W-:Y:S05]  /*21a0*/  BPT.TRAP 0x1 ;  /* 0x000000040000795c */ /* 0x000fea0000300000 */
.L_x_39:
[----:B------:R-:W-:Y:S05]  /*21b0*/  BSYNC.RECONVERGENT B0 ;  /* 0x0000000000007941 */ /* 0x000fea0003800200 */
.L_x_38:
        /* <DEDUP_REMOVED lines=56> */
[----:B------:R4:W-:Y:S01]  /*2540*/  UTMALDG.3D.MULTICAST [UR32], [UR4], UR16, desc[UR46] ;  /* 0x00002e20040073b4 */ /* 0x0009e20008011810 */
[----:B------:R-:W-:Y:S01]  /*2550*/  UTMALDG.3D.MULTICAST [UR24], [UR14], UR21, desc[UR46] ;  /* 0x00002e180e0073b4 */ /* 0x000fe20008011815 */
[----:B------:R2:W-:Y:S01]  /*2560*/  UTMALDG.3D.MULTICAST [UR8], [UR14], UR21, desc[UR46] ;  /* 0x00002e080e0073b4 */ /* 0x0005e20008011815 */
[----:B----4-:R-:W-:-:S09]  /*2570*/  UIADD3 UR16, UPT, UPT, UR7, 0x20800, URZ ;  /* 0x0002080007107890 */ /* 0x010fd2000fffe0ff */
[----:B------:R4:W-:Y:S01]  /*2580*/  UTMALDG.3D.MULTICAST [UR16], [UR14], UR21, desc[UR46] ;  /* 0x00002e100e0073b4 */ /* 0x0009e20008011815 */
[----:B--2---:R-:W-:Y:S01]  /*2590*/  UIADD3 UR8, UPT, UPT, UR7, 0x24800, URZ ;  /* 0x0002480007087890 */ /* 0x004fe2000fffe0ff */
[----:B------:R-:W-:-:S08]  /*25a0*/  UMOV UR10, UR34 ;  /* 0x00000022000a7c82 */ /* 0x000fd00008000000 */
[----:B------:R4:W-:Y:S02]  /*25b0*/  UTMALDG.3D.MULTICAST [UR8], [UR14], UR21, desc[UR46] ;  /* 0x00002e080e0073b4 */ /* 0x0009e40008011815 */
[----:B----4-:R-:W-:Y:S01]  /*25c0*/  NOP ;  /* 0x0000000000007918 */ /* 0x010fe20000000000 */
.L_x_41:
[----:B------:R-:W-:Y:S05]  /*25d0*/  BSYNC.RECONVERGENT B0 ;  /* 0x0000000000007941 */ /* 0x000fea0003800200 */
.L_x_40:
[----:B------:R-:W-:Y:S01]  /*25e0*/  UIADD3 UR13, UPT, UPT, UR13, 0x1, URZ ;  /* 0x000000010d0d7890 */ /* 0x000fe2000fffe0ff */
[----:B------:R-:W-:-:S03]  /*25f0*/  UMOV UR6, UR29 ;  /* 0x0000001d00067c82 */ /* 0x000fc60008000000 */
[----:B------:R-:W-:-:S09]  /*2600*/  UISETP.NE.AND UP0, UPT, UR13, UR23, UPT ;  /* 0x000000170d00728c */ /* 0x000fd2000bf05270 */
[----:B------:R-:W-:Y:S05]  /*2610*/  BRA.U UP0, `(.L_x_42) ;  /* 0xfffffff900ac7547 */ /* 0x000fea000b83ffff */
.L_x_34:
[C---:B------:R-:W-:Y:S01]  /*2620*/  LEA R3, R11.reuse, UR22, 0x3 ;  /* 0x000000160b037c11 */ /* 0x040fe2000f8e18ff */
[----:B------:R-:W-:Y:S01]  /*2630*/  NOP ;  /* 0x0000000000007918 */ /* 0x000fe20000000000 */
[----:B-1----:R-:W-:Y:S02]  /*2640*/  SHF.L.U32 R0, R10, 0x1f, RZ ;  /* 0x0000001f0a007819 */ /* 0x002fe400000006ff */
[----:B------:R-:W-:Y:S02]  /*2650*/  LEA R4, R11, UR22, 0x4 ;  /* 0x000000160b047c11 */ /* 0x000fe4000f8e20ff */
[----:B------:R-:W1:Y:S02]  /*2660*/  SYNCS.PHASECHK.TRANS64.TRYWAIT P0, [R3+URZ+0x70], R0 ;  /* 0x00007000030075a7 */ /* 0x000e6400080011ff */
[----:B-1----:R-:W-:Y:S05]  /*2670*/  @!P0 BRA `(.L_x_43) ;  /* 0x0000006400948947 */ /* 0x002fea0003800000 */
.L_x_143:
[----:B------:R-:W4:Y:S01]  /*2680*/  LDS.128 R4, [R4+0x100] ;  /* 0x0001000004047984 */ /* 0x000f220000000c00 */
[----:B------:R-:W-:Y:S01]  /*2690*/  UISETP.GE.AND UP0, UPT, UR39, 0x1, UPT ;  /* 0x000000012700788c */ /* 0x000fe2000bf06270 */
[----:B------:R-:W-:Y:S01]  /*26a0*/  @!PT LDS RZ, [RZ] ;  /* 0x00000000fffff984 */ /* 0x000fe20000000800 */
[----:B------:R-:W-:Y:S01]  /*26b0*/  @!PT LDS RZ, [RZ] ;  /* 0x00000000fffff984 */ /* 0x000fe20000000800 */
[----:B------:R-:W-:Y:S01]  /*26c0*/  @!PT LDS RZ, [RZ] ;  /* 0x00000000fffff984 */ /* 0x000fe20000000800 */
[----:B------:R-:W-:Y:S01]  /*26d0*/  @!PT LDS RZ, [RZ] ;  /* 0x00000000fffff984 */ /* 0x000fe20000000800 */
[----:B------:R1:W-:Y:S06]  /*26e0*/  MEMBAR.ALL.CTA ;  /* 0x0000000000007992 */ /* 0x0003ec0000008000 */
[----:B-1----:R-:W1:Y:S01]  /*26f0*/  FENCE.VIEW.ASYNC.S ;  /* 0x00000000000073c6 */ /* 0x002e620000000000 */
[----:B----4-:R-:W-:-:S13]  /*2700*/  LOP3.LUT P0, RZ, R6, 0x1, RZ, 0xc0, !PT ;  /* 0x0000000106ff7812 */ /* 0x010fda000780c0ff */
[----:B-1----:R-:W-:Y:S01]  /*2710*/  VOTEU.ANY UP1, P0 ;  /* 0x0000000000ff7886 */ /* 0x002fe20000020100 */
[----:B------:R-:W-:-:S13]  /*2720*/  PLOP3.LUT P0, PT, PT, PT, UP1, 0x80, 0x8 ;  /* 0x000000000008781c */ /* 0x000fda0003f0f018 */
[----:B------:R-:W-:Y:S02]  /*2730*/  @P0 LOP3.LUT R0, R5, 0xffff, RZ, 0xc0, !PT ;  /* 0x0000ffff05000812 */ /* 0x000fe400078ec0ff */
[----:B--2---:R-:W-:Y:S02]  /*2740*/  @P0 MOV R2, R4 ;  /* 0x0000000400020202 */ /* 0x004fe40000000f00 */
[----:B------:R-:W-:Y:S01]  /*2750*/  @P0 R2UR UR5, R0 ;  /* 0x00000000000502ca */ /* 0x000fe200000e0000 */
[----:B------:R-:W-:Y:S01]  /*2760*/  VIADD R0, R3, 0x80 ;  /* 0x0000008003007836 */ /* 0x000fe20000000000 */
[----:B------:R-:W-:Y:S02]  /*2770*/  @P0 SHF.R.U32.HI R4, RZ, 0x10, R5 ;  /* 0x00000010ff040819 */ /* 0x000fe40000011605 */
[----:B------:R-:W-:Y:S02]  /*2780*/  @P0 R2UR UR6, R2 ;  /* 0x00000000020602ca */ /* 0x000fe400000e0000 */
[----:B------:R-:W-:-:S02]  /*2790*/  PRMT R0, RZ, 0x654, R0 ;  /* 0x00000654ff007816 */ /* 0x000fc40000000000 */
[----:B------:R-:W-:Y:S02]  /*27a0*/  @P0 R2UR UR4, R4 ;  /* 0x00000000040402ca */ /* 0x000fe400000e0000 */
[----:B------:R1:W-:Y:S03]  /*27b0*/  SYNCS.ARRIVE.TRANS64.RED.A1T0 RZ, [R0+URZ], RZ ;  /* 0x000000ff00ff79a7 */ /* 0x0003e600081004ff */
[----:B------:R-:W-:-:S04]  /*27c0*/  @UP1 UMOV UR61, UR5 ;  /* 0x00000005003d1c82 */ /* 0x000fc80008000000 */
[----:B------:R-:W-:-:S04]  /*27d0*/  @UP1 UMOV UR62, UR6 ;  /* 0x00000006003e1c82 */ /* 0x000fc80008000000 */
[----:B------:R-:W-:Y:S01]  /*27e0*/  @UP1 UMOV UR60, UR4 ;  /* 0x00000004003c1c82 */ /* 0x000fe20008000000 */
[----:B------:R-:W-:Y:S05]  /*27f0*/  BRA.U !UP0, `(.L_x_44) ;  /* 0x0000000108d47547 */ /* 0x000fea000b800000 */
[----:B------:R-:W2:Y:S01]  /*2800*/  LDCU.128 UR12, c[0x0][0xb10] ;  /* 0x00016200ff0c77ac */ /* 0x000ea20008000c00 */
[----:B------:R-:W4:Y:S01]  /*2810*/  LDCU UR21, c[0x0][0xb20] ;  /* 0x00016400ff1577ac */ /* 0x000f220008000800 */
[----:B------:R-:W3:Y:S01]  /*2820*/  LDCU UR20, c[0x0][0xb0c] ;  /* 0x00016180ff1477ac */ /* 0x000ee20008000800 */
[----:B------:R-:W1:Y:S01]  /*2830*/  LDCU.64 UR8, c[0x0][0xb28] ;  /* 0x00016500ff0877ac */ /* 0x000e620008000a00 */
[----:B------:R-:W-:Y:S02]  /*2840*/  UISETP.NE.AND UP3, UPT, UR39, 0x1, UPT ;  /* 0x000000012700788c */ /* 0x000fe4000bf65270 */
[----:B--2---:R-:W-:Y:S02]  /*2850*/  UIMAD.WIDE.U32 UR6, UR64, UR15, URZ ;  /* 0x0000000f400672a5 */ /* 0x004fe4000f8e00ff */
[----:B------:R-:W-:Y:S02]  /*2860*/  UIMAD.WIDE.U32 UR4, UR65, UR12, URZ ;  /* 0x0000000c410472a5 */ /* 0x000fe4000f8e00ff */
[----:B------:R-:W-:-:S02]  /*2870*/  UISETP.NE.AND UP0, UPT, UR14, 0x1, UPT ;  /* 0x000000010e00788c */ /* 0x000fc4000bf05270 */
[----:B------:R-:W-:Y:S01]  /*2880*/  UIMAD.WIDE.U32 UR18, UR61, UR15, URZ ;  /* 0x0000000f3d1272a5 */ /* 0x000fe2000f8e00ff */
[----:B------:R-:W-:Y:S02]  /*2890*/  UMOV UR6, UR7 ;  /* 0x0000000700067c82 */ /* 0x000fe40008000000 */
[----:B------:R-:W-:Y:S01]  /*28a0*/  UMOV UR4, UR5 ;  /* 0x0000000500047c82 */ /* 0x000fe20008000000 */
[----:B----4-:R-:W-:Y:S02]  /*28b0*/  USHF.R.U32.HI UR6, URZ, UR21, UR6 ;  /* 0x00000015ff067299 */ /* 0x010fe40008011606 */
[----:B---3--:R-:W-:Y:S02]  /*28c0*/  UISETP.NE.AND UP2, UPT, UR20, 0x1, UPT ;  /* 0x000000011400788c */ /* 0x008fe4000bf45270 */
[----:B------:R-:W-:Y:S02]  /*28d0*/  USHF.R.U32.HI UR4, URZ, UR13, UR4 ;  /* 0x0000000dff047299 */ /* 0x000fe40008011604 */
[----:B------:R-:W-:-:S02]  /*28e0*/  USEL UR5, UR64, UR6, !UP0 ;  /* 0x0000000640057287 */ /* 0x000fc4000c000000 */
[----:B------:R-:W-:Y:S02]  /*28f0*/  USEL UR6, UR65, UR4, !UP2 ;  /* 0x0000000441067287 */ /* 0x000fe4000d000000 */
[----:B-1----:R-:W-:Y:S01]  /*2900*/  UIMAD.WIDE.U32 UR10, UR5, UR8, URZ ;  /* 0x00000008050a72a5 */ /* 0x002fe2000f8e00ff */
[----:B------:R-:W-:Y:S01]  /*2910*/  UMOV UR4, UR19 ;  /* 0x0000001300047c82 */ /* 0x000fe20008000000 */
[----:B------:R-:W-:Y:S02]  /*2920*/  UIMAD.WIDE.U32 UR16, UR62, UR12, URZ ;  /* 0x0000000c3e1072a5 */ /* 0x000fe4000f8e00ff */
[----:B------:R-:W-:-:S03]  /*2930*/  UIMAD.WIDE.U32 UR18, UR6, UR8, URZ ;  /* 0x00000008061272a5 */ /* 0x000fc6000f8e00ff */
[----:B------:R-:W-:Y:S01]  /*2940*/  UMOV UR10, UR11 ;  /* 0x0000000b000a7c82 */ /* 0x000fe20008000000 */
[----:B------:R-:W-:Y:S02]  /*2950*/  USHF.R.U32.HI UR4, URZ, UR21, UR4 ;  /* 0x00000015ff047299 */ /* 0x000fe40008011604 */
[----:B------:R-:W-:Y:S01]  /*2960*/  @UP3 USHF.R.U32.HI UR5, URZ, UR9, UR10 ;  /* 0x00000009ff053299 */ /* 0x000fe2000801160a */
[----:B------:R-:W-:Y:S01]  /*2970*/  UMOV UR16, UR17 ;  /* 0x0000001100107c82 */ /* 0x000fe20008000000 */
[----:B------:R-:W-:Y:S01]  /*2980*/  UMOV UR18, UR19 ;  /* 0x0000001300127c82 */ /* 0x000fe20008000000 */
[----:B------:R-:W-:Y:S02]  /*2990*/  USHF.R.U32.HI UR13, URZ, UR13, UR16 ;  /* 0x0000000dff0d7299 */ /* 0x000fe40008011610 */
[----:B------:R-:W-:Y:S02]  /*29a0*/  USEL UR4, UR61, UR4, !UP0 ;  /* 0x000000043d047287 */ /* 0x000fe4000c000000 */
[----:B------:R-:W-:-:S02]  /*29b0*/  @UP3 USHF.R.U32.HI UR6, URZ, UR9, UR18 ;  /* 0x00000009ff063299 */ /* 0x000fc40008011612 */
[----:B------:R-:W-:Y:S02]  /*29c0*/  UIMAD UR7, UR39, UR5, URZ ;  /* 0x00000005270772a4 */ /* 0x000fe4000f8e02ff */
[----:B------:R-:W-:Y:S02]  /*29d0*/  USEL UR5, UR62, UR13, !UP2 ;  /* 0x0000000d3e057287 */ /* 0x000fe4000d000000 */
[----:B------:R-:W-:Y:S02]  /*29e0*/  UIMAD UR10, UR39, UR6, URZ ;  /* 0x00000006270a72a4 */ /* 0x000fe4000f8e02ff */
[----:B------:R-:W-:Y:S02]  /*29f0*/  UISETP.GE.AND UP0, UPT, UR4, UR7, UPT ;  /* 0x000000070400728c */ /* 0x000fe4000bf06270 */
[----:B------:R-:W-:Y:S02]  /*2a00*/  UIMAD.WIDE.U32 UR12, UR4, UR8, URZ ;  /* 0x00000008040c72a5 */ /* 0x000fe4000f8e00ff */
[----:B------:R-:W-:-:S02]  /*2a10*/  UISETP.GE.OR UP0, UPT, UR5, UR10, UP0 ;  /* 0x0000000a0500728c */ /* 0x000fc40008706670 */
        /* <DEDUP_REMOVED lines=19> */
.L_x_44:
[----:B------:R-:W2:Y:S02]  /*2b50*/  LDCU UR4, c[0x0][0xb30] ;  /* 0x00016600ff0477ac */ /* 0x000ea40008000800 */
[----:B--2---:R-:W-:-:S09]  /*2b60*/  UISETP.NE.AND UP0, UPT, UR4, 0x1, UPT ;  /* 0x000000010400788c */ /* 0x004fd2000bf05270 */
[----:B------:R-:W-:Y:S05]  /*2b70*/  BRA.U UP0, `(.L_x_45) ;  /* 0x0000000100447547 */ /* 0x000fea000b800000 */
[----:B------:R-:W2:Y:S01]  /*2b80*/  LDCU.128 UR8, c[0x0][0xb10] ;  /* 0x00016200ff0877ac */ /* 0x000ea20008000c00 */
[----:B------:R-:W4:Y:S01]  /*2b90*/  LDCU UR12, c[0x0][0xb0c] ;  /* 0x00016180ff0c77ac */ /* 0x000f220008000800 */
[----:B------:R-:W1:Y:S01]  /*2ba0*/  LDCU UR13, c[0x0][0xb20] ;  /* 0x00016400ff0d77ac */ /* 0x000e620008000800 */
[----:B--2---:R-:W-:Y:S02]  /*2bb0*/  UIMAD.WIDE.U32 UR6, UR62, UR8, URZ ;  /* 0x000000083e0672a5 */ /* 0x004fe4000f8e00ff */
[----:B------:R-:W-:Y:S02]  /*2bc0*/  UIMAD.WIDE.U32 UR4, UR61, UR11, URZ ;  /* 0x0000000b3d0472a5 */ /* 0x000fe4000f8e00ff */
[----:B----4-:R-:W-:Y:S02]  /*2bd0*/  UISETP.NE.AND UP2, UPT, UR12, 0x1, UPT ;  /* 0x000000010c00788c */ /* 0x010fe4000bf45270 */
[----:B------:R-:W-:Y:S01]  /*2be0*/  UISETP.NE.AND UP0, UPT, UR10, 0x1, UPT ;  /* 0x000000010a00788c */ /* 0x000fe2000bf05270 */
[----:B------:R-:W-:-:S02]  /*2bf0*/  UMOV UR6, UR7 ;  /* 0x0000000700067c82 */ /* 0x000fc40008000000 */
[----:B------:R-:W-:Y:S01]  /*2c00*/  UMOV UR4, UR5 ;  /* 0x0000000500047c82 */ /* 0x000fe20008000000 */
[----:B------:R-:W-:Y:S02]  /*2c10*/  USHF.R.U32.HI UR9, URZ, UR9, UR6 ;  /* 0x00000009ff097299 */ /* 0x000fe40008011606 */
[----:B-1----:R-:W-:Y:S02]  /*2c20*/  USHF.R.U32.HI UR4, URZ, UR13, UR4 ;  /* 0x0000000dff047299 */ /* 0x002fe40008011604 */
[----:B------:R-:W-:Y:S02]  /*2c30*/  USEL UR5, UR62, UR9, !UP2 ;  /* 0x000000093e057287 */ /* 0x000fe4000d000000 */
[----:B------:R-:W-:-:S04]  /*2c40*/  USEL UR4, UR61, UR4, !UP0 ;  /* 0x000000043d047287 */ /* 0x000fc8000c000000 */
[----:B------:R-:W-:Y:S02]  /*2c50*/  UIADD3 UR6, UPT, UPT, UR5, -UR4, URZ ;  /* 0x8000000405067290 */ /* 0x000fe4000fffe0ff */
[----:B------:R-:W-:Y:S02]  /*2c60*/  UIADD3 UR4, UPT, UPT, -UR5, UR4, URZ ;  /* 0x0000000405047290 */ /* 0x000fe4000fffe1ff */
[----:B------:R-:W-:Y:S02]  /*2c70*/  UIMAD UR61, UR6, UR10, UR61 ;  /* 0x0000000a063d72a4 */ /* 0x000fe4000f8e023d */
[----:B------:R-:W-:-:S12]  /*2c80*/  UIMAD UR62, UR4, UR12, UR62 ;  /* 0x0000000c043e72a4 */ /* 0x000fd8000f8e023e */
.L_x_45:
[----:B------:R-:W-:Y:S01]  /*2c90*/  VIADD R11, R11, 0x1 ;  /* 0x000000010b0b7836 */ /* 0x000fe20000000000 */
[----:B------:R-:W-:Y:S02]  /*2ca0*/  R2UR UR5, R55 ;  /* 0x00000000370572ca */ /* 0x000fe400000e0000 */
[----:B------:R-:W-:Y:S02]  /*2cb0*/  R2UR UR4, R54 ;  /* 0x00000000360472ca */ /* 0x000fe400000e0000 */
[C---:B------:R-:W-:Y:S02]  /*2cc0*/  ISETP.NE.AND P0, PT, R11.reuse, 0x2, PT ;  /* 0x000000020b00780c */ /* 0x040fe40003f05270 */
[----:B------:R-:W-:Y:S02]  /*2cd0*/  PLOP3.LUT P2, PT, PT, PT, PT, 0x80, 0x8 ;  /* 0x000000000008781c */ /* 0x000fe40003f4f070 */
[----:B-1----:R-:W-:Y:S02]  /*2ce0*/  SEL R0, RZ, 0x1, P0 ;  /* 0x00000001ff007807 */ /* 0x002fe40000000000 */
[----:B------:R-:W-:-:S02]  /*2cf0*/  SEL R11, R11, RZ, P0 ;  /* 0x000000ff0b0b7207 */ /* 0x000fc40000000000 */
[----:B------:R-:W-:Y:S01]  /*2d00*/  LOP3.LUT R10, R10, R0, RZ, 0x3c, !PT ;  /* 0x000000000a0a7212 */ /* 0x000fe200078e3cff */
[----:B------:R-:W-:Y:S02]  /*2d10*/  UIADD3 UR16, UPT, UPT, UR62, UR5, URZ ;  /* 0x000000053e107290 */ /* 0x000fe4000fffe0ff */
[----:B------:R-:W-:Y:S01]  /*2d20*/  UIADD3 UR20, UPT, UPT, UR61, UR4, URZ ;  /* 0x000000043d147290 */ /* 0x000fe2000fffe0ff */
[----:B------:R-:W-:Y:S11]  /*2d30*/  BRA.U UP1, `(.L_x_46) ;  /* 0xffffffe901f87547 */ /* 0x000ff6000b83ffff */
[----:B------:R-:W-:Y:S01]  /*2d40*/  UIADD3 UR22, UPT, UPT, UR22, 0x10, URZ ;  /* 0x0000001016167890 */ /* 0x000fe2000fffe0ff */
[----:B------:R-:W-:-:S03]  /*2d50*/  SHF.L.U32 R2, R12, 0x1f, RZ ;  /* 0x0000001f0c027819 */ /* 0x000fc600000006ff */
[----:B------:R-:W-:-:S09]  /*2d60*/  ULEA UR4, UR29, UR22, 0x3 ;  /* 0x000000161d047291 */ /* 0x000fd2000f8e18ff */
[----:B------:R-:W1:Y:S02]  /*2d70*/  SYNCS.PHASECHK.TRANS64.TRYWAIT P0, [UR4], R2 ;  /* 0x00000002ff0075a7 */ /* 0x000e640008001104 */
[----:B-1----:R-:W-:Y:S05]  /*2d80*/  @!P0 BRA `(.L_x_47) ;  /* 0x0000005c00e48947 */ /* 0x002fea0003800000 */
.L_x_145:
[----:B------:R-:W-:-:S04]  /*2d90*/  UIADD3 UR4, UPT, UPT, UR29, 0x1, URZ ;  /* 0x000000011d047890 */ /* 0x000fc8000fffe0ff */
[----:B------:R-:W-:-:S04]  /*2da0*/  UISETP.NE.AND UP0, UPT, UR4, 0x2, UPT ;  /* 0x000000020400788c */ /* 0x000fc8000bf05270 */
[----:B------:R-:W-:Y:S02]  /*2db0*/  USEL UR5, URZ, 0x1, UP0 ;  /* 0x00000001ff057887 */ /* 0x000fe40008000000 */
[----:B------:R-:W-:-:S04]  /*2dc0*/  USEL UR4, UR4, URZ, UP0 ;  /* 0x000000ff04047287 */ /* 0x000fc80008000000 */
[----:B------:R-:W-:Y:S01]  /*2dd0*/  ULEA UR4, UR4, UR22, 0x3 ;  /* 0x0000001604047291 */ /* 0x000fe2000f8e18ff */
[----:B-1----:R-:W-:-:S04]  /*2de0*/  LOP3.LUT R2, R12, UR5, RZ, 0x3c, !PT ;  /* 0x000000050c027c12 */ /* 0x002fc8000f8e3cff */
[----:B------:R-:W-:Y:S01]  /*2df0*/  SHF.L.U32 R2, R2, 0x1f, RZ ;  /* 0x0000001f02027819 */ /* 0x000fe200000006ff */
[----:B------:R-:W-:-:S07]  /*2e00*/  IMAD.U32 R0, RZ, RZ, UR4 ;  /* 0x00000004ff007e24 */ /* 0x000fce000f8e00ff */
.L_x_48:
[----:B-1----:R1:W2:Y:S02]  /*2e10*/  SYNCS.PHASECHK.TRANS64.TRYWAIT P0, [R0+URZ], R2 ;  /* 0x00000002000075a7 */ /* 0x0022a400080011ff */
[----:B--2---:R-:W-:Y:S05]  /*2e20*/  @!P0 NANOSLEEP.SYNCS 0x989680 ;  /* 0x009896800000895d */ /* 0x004fea0003900000 */
[----:B------:R-:W2:Y:S02]  /*2e30*/  @!P0 SYNCS.PHASECHK.TRANS64 P0, [R0+URZ], R2 ;  /* 0x00000002000085a7 */ /* 0x000ea400080010ff */
[----:B--2---:R-:W-:Y:S05]  /*2e40*/  @P0 EXIT ;  /* 0x000000000000094d */ /* 0x004fea0003800000 */
[----:B------:R-:W-:Y:S05]  /*2e50*/  BRA `(.L_x_48) ;  /* 0xfffffffc00ec7947 */ /* 0x000fea000383ffff */
.L_x_22:
[----:B------:R-:W-:-:S04]  /*2e60*/  UISETP.NE.AND UP0, UPT, UR63, URZ, UPT ;  /* 0x000000ff3f00728c */ /* 0x000fc8000bf05270 */
[----:B------:R-:W-:-:S09]  /*2e70*/  UISETP.NE.OR UP0, UPT, UR17, 0x1, UP0 ;  /* 0x000000011100788c */ /* 0x000fd20008705670 */
[----:B------:R-:W-:Y:S05]  /*2e80*/  BRA.U UP0, `(.L_x_49) ;  /* 0x0000000500487547 */ /* 0x000fea000b800000 */
[----:B------:R-:W-:Y:S01]  /*2e90*/  ISETP.GE.U32.AND P2, PT, R0, 0x4, PT ;  /* 0x000000040000780c */ /* 0x000fe20003f46070 */
[----:B------:R-:W-:Y:S01]  /*2ea0*/  IMAD.MOV.U32 R12, RZ, RZ, 0x1 ;  /* 0x00000001ff0c7424 */ /* 0x000fe200078e00ff */
[----:B------:R-:W-:Y:S02]  /*2eb0*/  CS2R R10, SRZ ;  /* 0x00000000000a7805 */ /* 0x000fe4000001ff00 */
[----:B------:R-:W-:Y:S01]  /*2ec0*/  CS2R R8, SRZ ;  /* 0x0000000000087805 */ /* 0x000fe2000001ff00 */
[----:B------:R-:W-:Y:S01]  /*2ed0*/  UMOV UR6, 0x400 ;  /* 0x0000040000067882 */ /* 0x000fe20000000000 */
[----:B------:R-:W-:Y:S01]  /*2ee0*/  UMOV UR5, URZ ;  /* 0x000000ff00057c82 */ /* 0x000fe20008000000 */
[----:B------:R-:W-:-:S12]  /*2ef0*/  ULEA UR6, UR63, UR6, 0x18 ;  /* 0x000000063f067291 */ /* 0x000fd8000f8ec0ff */
.L_x_53:
[----:B------:R-:W-:Y:S02]  /*2f00*/  LEA R2, R8, UR6, 0x3 ;  /* 0x0000000608027c11 */ /* 0x000fe4000f8e18ff */
[----:B------:R-:W-:-:S03]  /*2f10*/  SHF.L.U32 R4, R9, 0x1f, RZ ;  /* 0x0000001f09047819 */ /* 0x000fc600000006ff */
[----:B------:R-:W-:Y:S01]  /*2f20*/  VIADD R5, R2, 0xe0 ;  /* 0x000000e002057836 */ /* 0x000fe20000000000 */
[----:B------:R-:W2:Y:S02]  /*2f30*/  SYNCS.PHASECHK.TRANS64.TRYWAIT P0, [R2+URZ+0xd0], R4 ;  /* 0x0000d004020075a7 */ /* 0x000ea400080011ff */
[----:B--2---:R-:W-:Y:S05]  /*2f40*/  @!P0 BRA `(.L_x_50) ;  /* 0x0000005c008c8947 */ /* 0x004fea0003800000 */
.L_x_146:
[----:B------:R-:W-:Y:S01]  /*2f50*/  ULEA UR4, UR5, UR6, 0x3 ;  /* 0x0000000605047291 */ /* 0x000fe2000f8e18ff */
[----:B--2---:R-:W-:Y:S01]  /*2f60*/  PRMT R2, RZ, 0x654, R5 ;  /* 0x00000654ff027816 */ /* 0x004fe20000000005 */
[----:B------:R-:W-:Y:S01]  /*2f70*/  @!P2 IMAD.MOV.U32 R4, RZ, RZ, 0x10 ;  /* 0x00000010ff04a424 */ /* 0x000fe200078e00ff */
[----:B------:R-:W-:Y:S01]  /*2f80*/  SHF.L.U32 R5, R12, 0x1f, RZ ;  /* 0x0000001f0c057819 */ /* 0x000fe200000006ff */
[----:B------:R-:W-:Y:S01]  /*2f90*/  UIADD3 UR7, UPT, UPT, UR4, 0x70, URZ ;  /* 0x0000007004077890 */ /* 0x000fe2000fffe0ff */
[----:B------:R2:W-:Y:S05]  /*2fa0*/  SYNCS.ARRIVE.TRANS64.RED.A1T0 RZ, [R2+URZ], RZ ;  /* 0x000000ff02ff79a7 */ /* 0x0005ea00081004ff */
[----:B------:R-:W-:Y:S01]  /*2fb0*/  IMAD.U32 R6, RZ, RZ, UR7 ;  /* 0x00000007ff067e24 */ /* 0x000fe2000f8e00ff */
[----:B------:R-:W3:Y:S04]  /*2fc0*/  SYNCS.PHASECHK.TRANS64.TRYWAIT P0, [UR4+0x80], R5 ;  /* 0x00008005ff0075a7 */ /* 0x000ee80008001104 */
[----:B------:R-:W-:Y:S01]  /*2fd0*/  PRMT R6, R0, 0x654, R6 ;  /* 0x0000065400067816 */ /* 0x000fe20000000006 */
[----:B--23--:R-:W-:Y:S06]  /*2fe0*/  @!P0 BRA `(.L_x_51) ;  /* 0x0000005c00788947 */ /* 0x00cfec0003800000 */
.L_x_148:
[----:B------:R-:W-:Y:S01]  /*2ff0*/  ULEA UR8, UR5, UR6, 0x4 ;  /* 0x0000000605087291 */ /* 0x000fe2000f8e20ff */
[----:B------:R-:W-:Y:S01]  /*3000*/  SEL R3, R6, R3, !P2 ;  /* 0x0000000306037207 */ /* 0x000fe20005000000 */
[----:B------:R-:W-:Y:S01]  /*3010*/  UIADD3 UR9, UPT, UPT, UR4, 0x70, URZ ;  /* 0x0000007004097890 */ /* 0x000fe2000fffe0ff */
[----:B--2---:R-:W-:Y:S01]  /*3020*/  LEA R2, R11, UR6, 0x3 ;  /* 0x000000060b027c11 */ /* 0x004fe2000f8e18ff */
[----:B------:R-:W-:Y:S01]  /*3030*/  UIADD3 UR8, UPT, UPT, UR8, 0x100, URZ ;  /* 0x0000010008087890 */ /* 0x000fe2000fffe0ff */
[----:B------:R2:W-:Y:S01]  /*3040*/  @!P2 SYNCS.ARRIVE.TRANS64.RED RZ, [R3+URZ], R4 ;  /* 0x0000000403ffa9a7 */ /* 0x0005e200080004ff */
[----:B------:R-:W-:Y:S01]  /*3050*/  UIADD3 UR4, UPT, UPT, UR5, 0x1, URZ ;  /* 0x0000000105047890 */ /* 0x000fe2000fffe0ff */
[----:B------:R-:W-:-:S03]  /*3060*/  VIADD R8, R8, 0x1 ;  /* 0x0000000108087836 */ /* 0x000fc60000000000 */
[----:B------:R-:W-:Y:S02]  /*3070*/  UISETP.NE.AND UP0, UPT, UR4, 0x2, UPT ;  /* 0x000000020400788c */ /* 0x000fe4000bf05270 */
[----:B------:R-:W-:Y:S01]  /*3080*/  ISETP.NE.AND P0, PT, R8, 0x2, PT ;  /* 0x000000020800780c */ /* 0x000fe20003f05270 */
[----:B------:R-:W-:Y:S06]  /*3090*/  UGETNEXTWORKID.BROADCAST [UR8], [UR9] ;  /* 0x00000000080073ca */ /* 0x000fec0008000100 */
[----:B------:R-:W-:Y:S02]  /*30a0*/  USEL UR7, URZ, 0x1, UP0 ;  /* 0x00000001ff077887 */ /* 0x000fe40008000000 */
[----:B------:R-:W-:-:S04]  /*30b0*/  USEL UR5, UR4, URZ, UP0 ;  /* 0x000000ff04057287 */ /* 0x000fc80008000000 */
[----:B------:R-:W-:Y:S02]  /*30c0*/  LOP3.LUT R12, R12, UR7, RZ, 0x3c, !PT ;  /* 0x000000070c0c7c12 */ /* 0x000fe4000f8e3cff */
[----:B--2---:R-:W-:-:S04]  /*30d0*/  SHF.L.U32 R4, R10, 0x1f, RZ ;  /* 0x0000001f0a047819 */ /* 0x004fc800000006ff */
[----:B------:R-:W2:Y:S02]  /*30e0*/  SYNCS.PHASECHK.TRANS64.TRYWAIT P1, [R2+URZ+0x70], R4 ;  /* 0x00007004020075a7 */ /* 0x000ea400080211ff */
[----:B--2---:R-:W-:Y:S05]  /*30f0*/  @!P1 BRA `(.L_x_52) ;  /* 0x0000005c004c9947 */ /* 0x004fea0003800000 */
.L_x_149:
[C---:B--2---:R-:W-:Y:S01]  /*3100*/  LEA R4, R11.reuse, UR6, 0x4 ;  /* 0x000000060b047c11 */ /* 0x044fe2000f8e20ff */
[----:B------:R-:W-:Y:S01]  /*3110*/  VIADD R2, R2, 0x80 ;  /* 0x0000008002027836 */ /* 0x000fe20000000000 */
[----:B------:R-:W-:Y:S01]  /*3120*/  SEL R8, R8, RZ, P0 ;  /* 0x000000ff08087207 */ /* 0x000fe20000000000 */
[----:B------:R-:W-:-:S03]  /*3130*/  VIADD R11, R11, 0x1 ;  /* 0x000000010b0b7836 */ /* 0x000fc60000000000 */
[----:B------:R-:W2:Y:S01]  /*3140*/  LDS.128 R4, [R4+0x100] ;  /* 0x0001000004047984 */ /* 0x000ea20000000c00 */
[----:B------:R-:W-:Y:S02]  /*3150*/  PRMT R2, RZ, 0x654, R2 ;  /* 0x00000654ff027816 */ /* 0x000fe40000000002 */
[C---:B------:R-:W-:Y:S01]  /*3160*/  ISETP.NE.AND P1, PT, R11.reuse, 0x2, PT ;  /* 0x000000020b00780c */ /* 0x040fe20003f25270 */
[----:B------:R-:W-:Y:S01]  /*3170*/  @!PT LDS RZ, [RZ] ;  /* 0x00000000fffff984 */ /* 0x000fe20000000800 */
[----:B------:R-:W-:Y:S01]  /*3180*/  @!PT LDS RZ, [RZ] ;  /* 0x00000000fffff984 */ /* 0x000fe20000000800 */
[----:B------:R-:W-:Y:S01]  /*3190*/  @!PT LDS RZ, [RZ] ;  /* 0x00000000fffff984 */ /* 0x000fe20000000800 */
[----:B------:R-:W-:Y:S01]  /*31a0*/  @!PT LDS RZ, [RZ] ;  /* 0x00000000fffff984 */ /* 0x000fe20000000800 */
[----:B------:R3:W-:Y:S06]  /*31b0*/  MEMBAR.ALL.CTA ;  /* 0x0000000000007992 */ /* 0x0007ec0000008000 */
[----:B---3--:R-:W3:Y:S01]  /*31c0*/  FENCE.VIEW.ASYNC.S ;  /* 0x00000000000073c6 */ /* 0x008ee20000000000 */
[----:B------:R-:W-:Y:S01]  /*31d0*/  SEL R11, R11, RZ, P1 ;  /* 0x000000ff0b0b7207 */ /* 0x000fe20000800000 */
[----:B---3--:R3:W-:Y:S01]  /*31e0*/  SYNCS.ARRIVE.TRANS64.RED.A1T0 RZ, [R2+URZ], RZ ;  /* 0x000000ff02ff79a7 */ /* 0x0087e200081004ff */
[----:B--2---:R-:W-:-:S02]  /*31f0*/  LOP3.LUT P3, RZ, R6, 0x1, RZ, 0xc0, !PT ;  /* 0x0000000106ff7812 */ /* 0x004fc4000786c0ff */
[----:B------:R-:W-:-:S04]  /*3200*/  SEL R4, RZ, 0x1, P1 ;  /* 0x00000001ff047807 */ /* 0x000fc80000800000 */
[----:B------:R-:W-:Y:S02]  /*3210*/  LOP3.LUT R10, R10, R4, RZ, 0x3c, !PT ;  /* 0x000000040a0a7212 */ /* 0x000fe400078e3cff */
[----:B---3--:R-:W-:-:S04]  /*3220*/  SEL R2, RZ, 0x1, P0 ;  /* 0x00000001ff027807 */ /* 0x008fc80000000000 */
[----:B------:R-:W-:Y:S01]  /*3230*/  LOP3.LUT R9, R9, R2, RZ, 0x3c, !PT ;  /* 0x0000000209097212 */ /* 0x000fe200078e3cff */
[----:B------:R-:W-:Y:S06]  /*3240*/  @P3 BRA `(.L_x_53) ;  /* 0xfffffffc002c3947 */ /* 0x000fec000383ffff */
[----:B------:R-:W-:Y:S01]  /*3250*/  ULEA UR4, UR5, UR6, 0x3 ;  /* 0x0000000605047291 */ /* 0x000fe2000f8e18ff */
[----:B------:R-:W-:-:S08]  /*3260*/  SHF.L.U32 R2, R12, 0x1f, RZ ;  /* 0x0000001f0c027819 */ /* 0x000fd000000006ff */
[----:B------:R-:W2:Y:S02]  /*3270*/  SYNCS.PHASECHK.TRANS64 P0, [UR4+0x80], R2 ;  /* 0x00008002ff0075a7 */ /* 0x000ea40008001004 */
[----:B--2---:R-:W-:Y:S05]  /*3280*/  @P0 BRA `(.L_x_54) ;  /* 0x0000000000080947 */ /* 0x004fea0003800000 */
[----:B------:R-:W2:Y:S02]  /*3290*/  SYNCS.PHASECHK.TRANS64.TRYWAIT P0, [UR4+0x80], R2 ;  /* 0x00008002ff0075a7 */ /* 0x000ea40008001104 */
[----:B--2---:R-:W-:Y:S05]  /*32a0*/  @!P0 BRA `(.L_x_55) ;  /* 0x0000005800f48947 */ /* 0x004fea0003800000 */
.L_x_54:
[----:B------:R-:W-:-:S04]  /*32b0*/  UIADD3 UR7, UPT, UPT, UR5, 0x1, URZ ;  /* 0x0000000105077890 */ /* 0x000fc8000fffe0ff */
[----:B------:R-:W-:-:S04]  /*32c0*/  UISETP.NE.AND UP0, UPT, UR7, 0x2, UPT ;  /* 0x000000020700788c */ /* 0x000fc8000bf05270 */
[----:B------:R-:W-:Y:S02]  /*32d0*/  USEL UR8, URZ, 0x1, UP0 ;  /* 0x00000001ff087887 */ /* 0x000fe40008000000 */
[----:B------:R-:W-:-:S04]  /*32e0*/  USEL UR7, UR7, URZ, UP0 ;  /* 0x000000ff07077287 */ /* 0x000fc80008000000 */
[----:B------:R-:W-:Y:S01]  /*32f0*/  ULEA UR7, UR7, UR6, 0x3 ;  /* 0x0000000607077291 */ /* 0x000fe2000f8e18ff */
[----:B--2---:R-:W-:-:S04]  /*3300*/  LOP3.LUT R2, R12, UR8, RZ, 0x3c, !PT ;  /* 0x000000080c027c12 */ /* 0x004fc8000f8e3cff */
[----:B------:R-:W-:-:S04]  /*3310*/  SHF.L.U32 R0, R2, 0x1f, RZ ;  /* 0x0000001f02007819 */ /* 0x000fc800000006ff */
[----:B------:R-:W2:Y:S02]  /*3320*/  SYNCS.PHASECHK.TRANS64 P0, [UR7+0x80], R0 ;  /* 0x00008000ff0075a7 */ /* 0x000ea40008001007 */
[----:B-12---:R-:W-:Y:S05]  /*3330*/  @P0 EXIT ;  /* 0x000000000000094d */ /* 0x006fea0003800000 */
[----:B------:R-:W-:Y:S02]  /*3340*/  SHF.L.U32 R2, R2, 0x1f, RZ ;  /* 0x0000001f02027819 */ /* 0x000fe400000006ff */
[----:B------:R-:W-:-:S07]  /*3350*/  MOV R0, UR7 ;  /* 0x0000000700007c02 */ /* 0x000fce0008000f00 */
.L_x_56:
[----:B-1----:R1:W2:Y:S02]  /*3360*/  SYNCS.PHASECHK.TRANS64.TRYWAIT P0, [R0+URZ+0x80], R2 ;  /* 0x00008002000075a7 */ /* 0x0022a400080011ff */
[----:B--2---:R-:W-:Y:S05]  /*3370*/  @!P0 NANOSLEEP.SYNCS 0x989680 ;  /* 0x009896800000895d */ /* 0x004fea0003900000 */
[----:B------:R-:W2:Y:S02]  /*3380*/  @!P0 SYNCS.PHASECHK.TRANS64 P0, [R0+URZ+0x80], R2 ;  /* 0x00008002000085a7 */ /* 0x000ea400080010ff */
[----:B--2---:R-:W-:Y:S05]  /*3390*/  @P0 EXIT ;  /* 0x000000000000094d */ /* 0x004fea0003800000 */
[----:B------:R-:W-:Y:S05]  /*33a0*/  BRA `(.L_x_56) ;  /* 0xfffffffc00ec7947 */ /* 0x000fea000383ffff */
.L_x_49:
[----:B------:R-:W-:Y:S05]  /*33b0*/  BRA.U UP4, `(.L_x_57) ;  /* 0x0000001504047547 */ /* 0x000fea000b800000 */
[----:B------:R-:W-:Y:S01]  /*33c0*/  UMOV UR4, 0x40 ;  /* 0x0000004000047882 */ /* 0x000fe20000000000 */
[----:B------:R-:W-:Y:S01]  /*33d0*/  NOP ;  /* 0x0000000000007918 */ /* 0x000fe20000000000 */
[----:B------:R-:W-:Y:S01]  /*33e0*/  ULEA UR5, UR63, UR4, 0x18 ;  /* 0x000000043f057291 */ /* 0x000fe2000f8ec0ff */
[----:B------:R-:W-:Y:S02]  /*33f0*/  UMOV UR6, 0x400 ;  /* 0x0000040000067882 */ /* 0x000fe40000000000 */
[----:B------:R-:W-:-:S06]  /*3400*/  ULEA UR6, UR63, UR6, 0x18 ;  /* 0x000000063f067291 */ /* 0x000fcc000f8ec0ff */
[----:B------:R-:W2:Y:S02]  /*3410*/  LDS.U8 R0, [UR5+0x1c] ;  /* 0x00001c05ff007984 */ /* 0x000ea40008000000 */
[----:B--2---:R-:W-:-:S13]  /*3420*/  ISETP.NE.AND P0, PT, R0, RZ, PT ;  /* 0x000000ff0000720c */ /* 0x004fda0003f05270 */
[----:B------:R-:W-:Y:S05]  /*3430*/  @P0 BRA `(.L_x_58) ;  /* 0x0000000000580947 */ /* 0x000fea0003800000 */
[----:B------:R-:W-:-:S13]  /*3440*/  ELECT P0, URZ, PT ;  /* 0x0000000000ff782f */ /* 0x000fda0003800000 */
[----:B------:R-:W-:Y:S05]  /*3450*/  @!P0 BRA `(.L_x_59) ;  /* 0x0000000000608947 */ /* 0x000fea0003800000 */
[----:B------:R-:W-:Y:S01]  /*3460*/  UMOV UR4, 0x10 ;  /* 0x0000001000047882 */ /* 0x000fe20000000000 */
[----:B------:R-:W-:Y:S01]  /*3470*/  HFMA2 R0, -RZ, RZ, 0, 5.9604644775390625e-08 ;  /* 0x00000001ff007431 */ /* 0x000fe200000001ff */
[----:B------:R-:W-:-:S03]  /*3480*/  MOV R3, 0xffff ;  /* 0x0000ffff00037802 */ /* 0x000fc60000000f00 */
[----:B------:R-:W-:Y:S04]  /*3490*/  DEPBAR.LE SB2, 0x36 ;  /* 0x0000ad800000791a */ /* 0x000fe80000000000 */
[----:B------:R-:W2:Y:S02]  /*34a0*/  UTCATOMSWS.FIND_AND_SET.ALIGN UP0, UR4, UR4 ;  /* 0x00000004000475e3 */ /* 0x000ea40008000800 */
[----:B--2---:R-:W-:Y:S01]  /*34b0*/  MOV R4, UR4 ;  /* 0x0000000400047c02 */ /* 0x004fe20008000f00 */
[----:B------:R-:W-:Y:S06]  /*34c0*/  BRA.U UP0, `(.L_x_60) ;  /* 0x0000000100187547 */ /* 0x000fec000b800000 */
.L_x_61:
[----:B------:R-:W-:Y:S05]  /*34d0*/  NANOSLEEP 0x64 ;  /* 0x000000640000795d */ /* 0x000fea0003800000 */
[----:B------:R-:W-:-:S05]  /*34e0*/  UMOV UR4, 0x10 ;  /* 0x0000001000047882 */ /* 0x000fca0000000000 */
[----:B------:R-:W-:Y:S04]  /*34f0*/  DEPBAR.LE SB2, 0x36 ;  /* 0x0000ad800000791a */ /* 0x000fe80000000000 */
[----:B------:R-:W2:Y:S02]  /*3500*/  UTCATOMSWS.FIND_AND_SET.ALIGN UP0, UR4, UR4 ;  /* 0x00000004000475e3 */ /* 0x000ea40008000800 */
[----:B--2---:R-:W-:Y:S01]  /*3510*/  MOV R4, UR4 ;  /* 0x0000000400047c02 */ /* 0x004fe20008000f00 */
[----:B------:R-:W-:Y:S05]  /*3520*/  BRA.U !UP0, `(.L_x_61) ;  /* 0xfffffffd08e87547 */ /* 0x000fea000b83ffff */
.L_x_60:
[-C--:B------:R-:W-:Y:S02]  /*3530*/  SHF.L.U32 R3, R3, R4.reuse, RZ ;  /* 0x0000000403037219 */ /* 0x080fe400000006ff */
[----:B------:R-:W-:Y:S01]  /*3540*/  SHF.L.U32 R0, R0, R4, RZ ;  /* 0x0000000400007219 */ /* 0x000fe200000006ff */
[----:B------:R-:W-:Y:S02]  /*3550*/  IMAD.SHL.U32 R4, R4, 0x20, RZ ;  /* 0x0000002004047824 */ /* 0x000fe400078e00ff */
[----:B------:R2:W-:Y:S04]  /*3560*/  ATOMS.OR RZ, [UR5+0x14], R3 ;  /* 0x00001403ffff798c */ /* 0x0005e8000b000005 */
[----:B------:R2:W-:Y:S04]  /*3570*/  ATOMS.OR RZ, [UR5+0x18], R0 ;  /* 0x00001800ffff798c */ /* 0x0005e8000b000005 */
[----:B------:R2:W-:Y:S01]  /*3580*/  STS [UR6+0x120], R4 ;  /* 0x00012004ff007988 */ /* 0x0005e20008000806 */
[----:B------:R-:W-:Y:S05]  /*3590*/  BRA `(.L_x_59) ;  /* 0x0000000000107947 */ /* 0x000fea0003800000 */
.L_x_58:
[----:B------:R-:W-:Y:S02]  /*35a0*/  MOV R0, 0xffffffff ;  /* 0xffffffff00007802 */ /* 0x000fe40000000f00 */
[----:B------:R-:W-:-:S03]  /*35b0*/  MOV R4, 0x35e0 ;  /* 0x000035e000047802 */ /* 0x000fc60000000f00 */
[----:B------:R2:W-:Y:S04]  /*35c0*/  STS [UR6+0x120], R0 ;  /* 0x00012000ff007988 */ /* 0x0005e80008000806 */
[----:B-12--5:R-:W-:Y:S05]  /*35d0*/  CALL.REL.NOINC `($__internal_1_$__cuda_sm10x_tcgen05_guardrail_trap_phase_invalid_during_alloc) ;  /* 0x0000006000447944 */ /* 0x026fea0003c00000 */
.L_x_59:
[----:B------:R-:W-:Y:S05]  /*35e0*/  WARPSYNC.ALL ;  /* 0x0000000000007948 */ /* 0x000fea0003800000 */
[----:B------:R-:W3:Y:S01]  /*35f0*/  S2UR UR4, SR_CgaCtaId ;  /* 0x00000000000479c3 */ /* 0x000ee20000008800 */
[----:B------:R-:W-:Y:S01]  /*3600*/  UMOV UR71, 0x400 ;  /* 0x0000040000477882 */ /* 0x000fe20000000000 */
[----:B------:R-:W-:-:S06]  /*3610*/  NOP ;  /* 0x0000000000007918 */ /* 0x000fcc0000000000 */
[----:B------:R-:W-:Y:S06]  /*3620*/  BAR.ARV 0x6, 0xa0 ;  /* 0x0182800000007b1d */ /* 0x000fec0000002000 */
[----:B------:R-:W4:Y:S01]  /*3630*/  LDCU UR7, c[0x0][0x38c] ;  /* 0x00007180ff0777ac */ /* 0x000f220008000800 */
[----:B------:R-:W-:Y:S01]  /*3640*/  LOP3.LUT R2, R2, 0xffff, RZ, 0xc0, !PT ;  /* 0x0000ffff02027812 */ /* 0x000fe200078ec0ff */
[----:B------:R-:W-:Y:S01]  /*3650*/  HFMA2 R11, -RZ, RZ, 0, 5.9604644775390625e-08 ;  /* 0x00000001ff0b7431 */ /* 0x000fe200000001ff */
[----:B------:R-:W-:Y:S01]  /*3660*/  MOV R10, RZ ;  /* 0x000000ff000a7202 */ /* 0x000fe20000000f00 */
[----:B------:R-:W1:Y:S01]  /*3670*/  LDCU UR8, c[0x0][0x38c] ;  /* 0x00007180ff0877ac */ /* 0x000e620008000800 */
[----:B------:R-:W-:-:S02]  /*3680*/  R2UR UR72, R2 ;  /* 0x00000000024872ca */ /* 0x000fc400000e0000 */
[----:B------:R-:W-:Y:S01]  /*3690*/  CS2R R8, SRZ ;  /* 0x0000000000087805 */ /* 0x000fe2000001ff00 */
[----:B------:R-:W-:Y:S01]  /*36a0*/  UMOV UR75, URZ ;  /* 0x000000ff004b7c82 */ /* 0x000fe20008000000 */
[----:B------:R-:W-:Y:S01]  /*36b0*/  UMOV UR9, URZ ;  /* 0x000000ff00097c82 */ /* 0x000fe20008000000 */
[----:B---3--:R-:W-:Y:S01]  /*36c0*/  ULEA UR71, UR4, UR71, 0x18 ;  /* 0x0000004704477291 */ /* 0x008fe2000f8ec0ff */
[----:B------:R-:W-:Y:S01]  /*36d0*/  UMOV UR76, 0x0 ;  /* 0x00000000004c7882 */ /* 0x000fe20000000000 */
[----:B------:R-:W-:Y:S02]  /*36e0*/  UMOV UR77, 0x4200910 ;  /* 0x04200910004d7882 */ /* 0x000fe40000000000 */
[----:B------:R-:W-:Y:S02]  /*36f0*/  UIADD3 UR6, UPT, UPT, UR71, 0x8800, URZ ;  /* 0x0000880047067890 */ /* 0x000fe4000fffe0ff */
[----:B------:R-:W-:Y:S02]  /*3700*/  UIADD3 UR5, UPT, UPT, UR71, 0x18800, URZ ;  /* 0x0001880047057890 */ /* 0x000fe4000fffe0ff */
[----:B----4-:R-:W-:Y:S01]  /*3710*/  UIADD3 UR7, UPT, UPT, UR7, 0x7f, URZ ;  /* 0x0000007f07077890 */ /* 0x010fe2000fffe0ff */
[----:B--2---:R-:W2:Y:S01]  /*3720*/  LDS R0, [UR71+0x120] ;  /* 0x00012047ff007984 */ /* 0x004ea20008000800 */
[----:B------:R-:W-:-:S02]  /*3730*/  USHF.R.U32.HI UR6, URZ, 0x4, UR6 ;  /* 0x00000004ff067899 */ /* 0x000fc40008011606 */
[----:B------:R-:W-:Y:S02]  /*3740*/  USHF.R.S32.HI UR4, URZ, 0x1f, UR7 ;  /* 0x0000001fff047899 */ /* 0x000fe40008011407 */
[----:B------:R-:W-:Y:S02]  /*3750*/  USHF.R.U32.HI UR5, URZ, 0x4, UR5 ;  /* 0x00000004ff057899 */ /* 0x000fe40008011605 */
[----:B------:R-:W-:Y:S02]  /*3760*/  ULEA.HI UR4, UR4, UR7, URZ, 0x7 ;  /* 0x0000000704047291 */ /* 0x000fe4000f8f38ff */
[----:B------:R-:W-:Y:S02]  /*3770*/  ULOP3.LUT UR6, UR6, 0x3fff, URZ, 0xc0, !UPT ;  /* 0x00003fff06067892 */ /* 0x000fe4000f8ec0ff */
[----:B------:R-:W-:Y:S02]  /*3780*/  USHF.R.S32.HI UR10, URZ, 0x7, UR4 ;  /* 0x00000007ff0a7899 */ /* 0x000fe40008011404 */
[----:B------:R-:W-:-:S02]  /*3790*/  ULOP3.LUT UR5, UR5, 0x3fff, URZ, 0xc0, !UPT ;  /* 0x00003fff05057892 */ /* 0x000fc4000f8ec0ff */
[----:B------:R-:W-:Y:S02]  /*37a0*/  UISETP.LT.AND UP0, UPT, UR10, 0x1, UPT ;  /* 0x000000010a00788c */ /* 0x000fe4000bf01270 */
[----:B------:R-:W-:Y:S01]  /*37b0*/  IMAD.U32 R12, RZ, RZ, UR10 ;  /* 0x0000000aff0c7e24 */ /* 0x000fe2000f8e00ff */
[----:B------:R-:W-:Y:S02]  /*37c0*/  ULOP3.LUT UR73, UR6, 0x10000, URZ, 0xfc, !UPT ;  /* 0x0001000006497892 */ /* 0x000fe4000f8efcff */
[----:B------:R-:W-:Y:S02]  /*37d0*/  USEL UR4, UR10, 0x1, !UP0 ;  /* 0x000000010a047887 */ /* 0x000fe4000c000000 */
[----:B------:R-:W-:Y:S02]  /*37e0*/  ULOP3.LUT UR74, UR5, 0x10000, URZ, 0xfc, !UPT ;  /* 0x00010000054a7892 */ /* 0x000fe4000f8efcff */
[----:B------:R-:W-:Y:S02]  /*37f0*/  UIADD3 UR4, UPT, UPT, -UR4, URZ, URZ ;  /* 0x000000ff04047290 */ /* 0x000fe4000fffe1ff */
[----:B-1----:R-:W-:-:S04]  /*3800*/  UISETP.GE.AND UP4, UPT, UR8, 0x1, UPT ;  /* 0x000000010800788c */ /* 0x002fc8000bf86270 */
[----:B------:R-:W-:Y:S01]  /*3810*/  IMAD.U32 R14, RZ, RZ, UR4 ;  /* 0x00000004ff0e7e24 */ /* 0x000fe2000f8e00ff */
[----:B--2---:R-:W-:-:S13]  /*3820*/  R2UR UR7, R0 ;  /* 0x00000000000772ca */ /* 0x004fda00000e0000 */
[----:B------:R-:W-:-:S07]  /*3830*/  IMAD.U32 R15, RZ, RZ, UR7 ;  /* 0x00000007ff0f7e24 */ /* 0x000fce000f8e00ff */
.L_x_68:
[----:B------:R-:W-:Y:S02]  /*3840*/  LEA R0, R10, UR71, 0x3 ;  /* 0x000000470a007c11 */ /* 0x000fe4000f8e18ff */
[----:B------:R-:W-:Y:S02]  /*3850*/  SHF.L.U32 R2, R9, 0x1f, RZ ;  /* 0x0000001f09027819 */ /* 0x000fe400000006ff */
[----:B------:R-:W-:Y:S01]  /*3860*/  PLOP3.LUT P0, PT, PT, PT, UP4, 0x80, 0x8 ;  /* 0x000000000008781c */ /* 0x000fe20003f0f048 */
[----:B------:R-:W-:Y:S01]  /*3870*/  VIADD R3, R0, 0x80 ;  /* 0x0000008000037836 */ /* 0x000fe20000000000 */
[----:B-1----:R-:W1:Y:S02]  /*3880*/  SYNCS.PHASECHK.TRANS64.TRYWAIT P1, [R0+URZ+0x70], R2 ;  /* 0x00007002000075a7 */ /* 0x002e6400080211ff */
[----:B-1----:R-:W-:Y:S09]  /*3890*/  @!P1 BRA `(.L_x_62) ;  /* 0x0000005400909947 */ /* 0x002ff20003800000 */
.L_x_151:
[----:B------:R-:W-:Y:S01]  /*38a0*/  LEA R4, R10, UR71, 0x4 ;  /* 0x000000470a047c11 */ /* 0x000fe2000f8e20ff */
[----:B------:R-:W-:Y:S01]  /*38b0*/  @UP4 ULEA UR4, UR9, UR71, 0x3 ;  /* 0x0000004709044291 */ /* 0x000fe2000f8e18ff */
[----:B------:R-:W-:Y:S01]  /*38c0*/  PLOP3.LUT P2, PT, PT, PT, PT, 0x80, 0x8 ;  /* 0x000000000008781c */ /* 0x000fe20003f4f070 */
[----:B------:R-:W-:Y:S01]  /*38d0*/  ULEA UR5, UR75, UR71, 0x3 ;  /* 0x000000474b057291 */ /* 0x000fe2000f8e18ff */
[----:B------:R-:W-:Y:S02]  /*38e0*/  PRMT R3, RZ, 0x654, R3 ;  /* 0x00000654ff037816 */ /* 0x000fe40000000003 */
[----:B------:R-:W2:Y:S01]  /*38f0*/  LDS.128 R4, [R4+0x100] ;  /* 0x0001000004047984 */ /* 0x000ea20000000c00 */
[----:B-1----:R-:W-:Y:S02]  /*3900*/  @P0 SHF.L.U32 R2, R8, 0x1f, RZ ;  /* 0x0000001f08020819 */ /* 0x002fe400000006ff */
[----:B------:R-:W-:Y:S01]  /*3910*/  SHF.L.U32 R0, R11, 0x1f, RZ ;  /* 0x0000001f0b007819 */ /* 0x000fe200000006ff */
[----:B------:R-:W-:Y:S01]  /*3920*/  @!PT LDS RZ, [RZ] ;  /* 0x00000000fffff984 */ /* 0x000fe20000000800 */
[----:B------:R-:W-:Y:S01]  /*3930*/  @!PT LDS RZ, [RZ] ;  /* 0x00000000fffff984 */ /* 0x000fe20000000800 */
[----:B------:R-:W-:Y:S01]  /*3940*/  @!PT LDS RZ, [RZ] ;  /* 0x00000000fffff984 */ /* 0x000fe20000000800 */
[----:B------:R-:W-:Y:S01]  /*3950*/  @!PT LDS RZ, [RZ] ;  /* 0x00000000fffff984 */ /* 0x000fe20000000800 */
[----:B------:R1:W-:Y:S06]  /*3960*/  MEMBAR.ALL.CTA ;  /* 0x0000000000007992 */ /* 0x0003ec0000008000 */
[----:B-1----:R-:W1:Y:S01]  /*3970*/  FENCE.VIEW.ASYNC.S ;  /* 0x00000000000073c6 */ /* 0x002e620000000000 */
[----:B------:R-:W-:Y:S01]  /*3980*/  R2UR UR6, R15 ;  /* 0x000000000f0672ca */ /* 0x000fe200000e0000 */
[----:B------:R-:W-:Y:S01]  /*3990*/  IMAD.U32 R13, RZ, RZ, UR5 ;  /* 0x00000005ff0d7e24 */ /* 0x000fe2000f8e00ff */
[----:B-1----:R1:W-:Y:S01]  /*39a0*/  SYNCS.ARRIVE.TRANS64.RED.A1T0 RZ, [R3+URZ], RZ ;  /* 0x000000ff03ff79a7 */ /* 0x0023e200081004ff */
[----:B------:R1:W3:Y:S01]  /*39b0*/  @P0 SYNCS.PHASECHK.TRANS64.TRYWAIT P2, [UR4], R2 ;  /* 0x00000002ff0005a7 */ /* 0x0002e20008041104 */
[----:B------:R-:W-:Y:S01]  /*39c0*/  ULEA.HI UR4, UR75, UR75, URZ, 0x1 ;  /* 0x0000004b4b047291 */ /* 0x000fe2000f8f08ff */
[----:B--2---:R-:W-:-:S03]  /*39d0*/  LOP3.LUT P1, RZ, R6, 0x1, RZ, 0xc0, !PT ;  /* 0x0000000106ff7812 */ /* 0x004fc6000782c0ff */
[----:B------:R-:W-:-:S04]  /*39e0*/  ULOP3.LUT UR8, UR4, 0xffe, URZ, 0xc0, !UPT ;  /* 0x00000ffe04087892 */ /* 0x000fc8000f8ec0ff */
[----:B------:R-:W-:Y:S01]  /*39f0*/  UIADD3 UR8, UPT, UPT, -UR8, UR75, URZ ;  /* 0x0000004b08087290 */ /* 0x000fe2000fffe1ff */
[----:B------:R-:W2:Y:S01]  /*3a00*/  SYNCS.PHASECHK.TRANS64.TRYWAIT P0, [UR5+0xb0], R0 ;  /* 0x0000b000ff0075a7 */ /* 0x000ea20008001105 */
[----:B------:R-:W-:-:S04]  /*3a10*/  USHF.L.U32 UR5, UR4, 0x6, URZ ;  /* 0x0000000604057899 */ /* 0x000fc800080006ff */
[----:B------:R-:W-:-:S04]  /*3a20*/  ULOP3.LUT UR4, UR5, 0xffffff80, URZ, 0xc0, !UPT ;  /* 0xffffff8005047892 */ /* 0x000fc8000f8ec0ff */
[----:B------:R-:W-:-:S04]  /*3a30*/  UIADD3 UR4, UPT, UPT, UR6, UR4, URZ ;  /* 0x0000000406047290 */ /* 0x000fc8000fffe0ff */
[----:B------:R-:W-:Y:S01]  /*3a40*/  ULEA UR8, UR8, UR4, 0x14 ;  /* 0x0000000408087291 */ /* 0x000fe2000f8ea0ff */
[----:B-123--:R-:W-:Y:S11]  /*3a50*/  @!P0 BRA `(.L_x_63) ;  /* 0x0000005400348947 */ /* 0x00eff60003800000 */
.L_x_153:
[----:B------:R-:W-:Y:S01]  /*3a60*/  IADD3 R10, PT, PT, R10, 0x1, RZ ;  /* 0x000000010a0a7810 */ /* 0x000fe20007ffe0ff */
[----:B------:R-:W-:Y:S06]  /*3a70*/  BRA.U !UP4, `(.L_x_64) ;  /* 0x000000050cec7547 */ /* 0x000fec000b800000 */
[----:B------:R-:W-:Y:S01]  /*3a80*/  R2UR UR69, R14 ;  /* 0x000000000e4572ca */ /* 0x000fe200000e0000 */
[----:B------:R-:W-:Y:S01]  /*3a90*/  UPLOP3.LUT UP2, UPT, UPT, UPT, UPT, 0x40, 0x4 ;  /* 0x000000000004789c */ /* 0x000fe20003f4e870 */
[----:B------:R-:W-:Y:S01]  /*3aa0*/  R2UR UR68, R12 ;  /* 0x000000000c4472ca */ /* 0x000fe200000e0000 */
[----:B------:R-:W-:-:S14]  /*3ab0*/  UMOV UR7, UR9 ;  /* 0x0000000900077c82 */ /* 0x000fdc0008000000 */
.L_x_67:
[----:B------:R-:W-:Y:S02]  /*3ac0*/  UIADD3 UR69, UPT, UPT, UR69, 0x1, URZ ;  /* 0x0000000145457890 */ /* 0x000fe4000fffe0ff */
[----:B--2---:R-:W-:Y:S02]  /*3ad0*/  ULEA UR5, UR7, UR71, 0x3 ;  /* 0x0000004707057291 */ /* 0x004fe4000f8e18ff */
[----:B------:R-:W-:Y:S01]  /*3ae0*/  UISETP.NE.AND UP3, UPT, UR69, URZ, UPT ;  /* 0x000000ff4500728c */ /* 0x000fe2000bf65270 */
[----:B------:R-:W-:Y:S10]  /*3af0*/  @P2 BRA `(.L_x_65) ;  /* 0x00000000000c2947 */ /* 0x000ff40003800000 */
[----:B-1----:R-:W-:Y:S04]  /*3b00*/  SHF.L.U32 R2, R8, 0x1f, RZ ;  /* 0x0000001f08027819 */ /* 0x002fe800000006ff */
[----:B------:R-:W1:Y:S02]  /*3b10*/  SYNCS.PHASECHK.TRANS64.TRYWAIT P0, [UR5], R2 ;  /* 0x00000002ff0075a7 */ /* 0x000e640008001105 */
[----:B-1----:R-:W-:Y:S05]  /*3b20*/  @!P0 BRA `(.L_x_66) ;  /* 0x00000054001c8947 */ /* 0x002fea0003800000 */
.L_x_65:
[----:B------:R-:W-:Y:S01]  /*3b30*/  UISETP.NE.AND UP0, UPT, UR68, 0x1, UPT ;  /* 0x000000014400788c */ /* 0x000fe2000bf05270 */
[----:B------:R-:W-:Y:S01]  /*3b40*/  PLOP3.LUT P2, PT, PT, PT, PT, 0x80, 0x8 ;  /* 0x000000000008781c */ /* 0x000fe20003f4f070 */
[----:B------:R-:W-:Y:S01]  /*3b50*/  UIADD3 UR9, UPT, UPT, UR7, 0x1, URZ ;  /* 0x0000000107097890 */ /* 0x000fe2000fffe0ff */
[----:B------:R-:W-:Y:S01]  /*3b60*/  MOV.SPILL R3, UR77 ;  /* 0x0000004d00037c02 */ /* 0x000fe20009000f00 */
[----:B------:R-:W-:Y:S01]  /*3b70*/  UIADD3 UR70, UPT, UPT, UR5, 0x10, URZ ;  /* 0x0000001005467890 */ /* 0x000fe2000fffe0ff */
[----:B-1----:R-:W-:Y:S01]  /*3b80*/  MOV.SPILL R2, UR76 ;  /* 0x0000004c00027c02 */ /* 0x002fe20009000f00 */
[----:B------:R-:W-:Y:S01]  /*3b90*/  UISETP.NE.AND UP1, UPT, UR9, 0x2, UPT ;  /* 0x000000020900788c */ /* 0x000fe2000bf25270 */
[----:B------:R-:W-:Y:S01]  /*3ba0*/  PLOP3.LUT P0, PT, PT, PT, UP0, 0x80, 0x8 ;  /* 0x000000000008781c */ /* 0x000fe20003f0f008 */
[----:B------:R-:W-:Y:S02]  /*3bb0*/  ULEA UR6, UR7, UR74, 0xc ;  /* 0x0000004a07067291 */ /* 0x000fe4000f8e60ff */
[----:B------:R-:W-:Y:S02]  /*3bc0*/  USEL UR5, URZ, 0x1, UP1 ;  /* 0x00000001ff057887 */ /* 0x000fe40008800000 */
[----:B------:R-:W-:Y:S02]  /*3bd0*/  USEL UR9, UR9, URZ, UP1 ;  /* 0x000000ff09097287 */ /* 0x000fe40008800000 */
[----:B------:R-:W-:Y:S02]  /*3be0*/  ULEA UR4, UR7, UR73, 0xb ;  /* 0x0000004907047291 */ /* 0x000fe4000f8e58ff */
[----:B------:R-:W-:Y:S01]  /*3bf0*/  @UP0 ULEA UR7, UR9, UR71, 0x3 ;  /* 0x0000004709070291 */ /* 0x000fe2000f8e18ff */
[----:B------:R-:W-:Y:S01]  /*3c00*/  LOP3.LUT R8, R8, UR5, RZ, 0x3c, !PT ;  /* 0x0000000508087c12 */ /* 0x000fe2000f8e3cff */
[----:B------:R-:W-:Y:S02]  /*3c10*/  UIADD3 UR22, UPT, UPT, UR6, 0x2, URZ ;  /* 0x0000000206167890 */ /* 0x000fe4000fffe0ff */
[----:B------:R-:W-:Y:S01]  /*3c20*/  UIADD3 UR18, UPT, UPT, UR4, 0x2, URZ ;  /* 0x0000000204127890 */ /* 0x000fe2000fffe0ff */
[----:B------:R-:W-:Y:S01]  /*3c30*/  @P0 SHF.L.U32 R0, R8, 0x1f, RZ ;  /* 0x0000001f08000819 */ /* 0x000fe200000006ff */
[----:B------:R-:W-:Y:S02]  /*3c40*/  UIADD3 UR14, UPT, UPT, UR6, 0x4, URZ ;  /* 0x00000004060e7890 */ /* 0x000fe4000fffe0ff */
[----:B------:R-:W-:Y:S01]  /*3c50*/  UIADD3 UR12, UPT, UPT, UR4, 0x4, URZ ;  /* 0x00000004040c7890 */ /* 0x000fe2000fffe0ff */
[----:B------:R2:W3:Y:S01]  /*3c60*/  @P0 SYNCS.PHASECHK.TRANS64.TRYWAIT P2, [UR7], R0 ;  /* 0x00000000ff0005a7 */ /* 0x0004e20008041107 */
[----:B------:R-:W-:Y:S02]  /*3c70*/  UIADD3 UR66, UPT, UPT, UR6, 0x6, URZ ;  /* 0x0000000606427890 */ /* 0x000fe4000fffe0ff */
        /* <DEDUP_REMOVED lines=24> */
[----:B------:R-:W-:Y:S01]  /*3e00*/  UIADD3 UR68, UPT, UPT, UR68, -0x1, URZ ;  /* 0xffffffff44447890 */ /* 0x000fe2000fffe0ff */
[----:B------:R-:W-:Y:S01]  /*3e10*/  UMOV UR7, 0x40004040 ;  /* 0x4000404000077882 */ /* 0x000fe20000000000 */
[----:B------:R-:W-:Y:S01]  /*3e20*/  UMOV UR76, 0x0 ;  /* 0x00000000004c7882 */ /* 0x000fe20000000000 */
[----:B------:R-:W-:Y:S01]  /*3e30*/  UMOV UR77, 0x4200910 ;  /* 0x04200910004d7882 */ /* 0x000fe20000000000 */
[----:B------:R-:W-:Y:S01]  /*3e40*/  UMOV UR5, 0x40004040 ;  /* 0x4000404000057882 */ /* 0x000fe20000000000 */
[----:B------:R-:W-:Y:S01]  /*3e50*/  UMOV UR23, 0x40004040 ;  /* 0x4000404000177882 */ /* 0x000fe20000000000 */
[----:B------:R1:W-:Y:S01]  /*3e60*/  UTCHMMA gdesc[UR4], gdesc[UR6], tmem[UR8], tmem[UR76], idesc[UR77], UP2 ;  /* 0x00ff4c06040075ea */ /* 0x0003e20009000008 */
[----:B------:R-:W-:Y:S01]  /*3e70*/  UPLOP3.LUT UP2, UPT, UPT, UPT, UPT, 0x80, 0x8 ;  /* 0x000000000008789c */ /* 0x000fe20003f4f070 */
[----:B------:R-:W-:Y:S01]  /*3e80*/  UMOV UR19, 0x40004040 ;  /* 0x4000404000137882 */ /* 0x000fe20000000000 */
[----:B------:R-:W-:Y:S01]  /*3e90*/  UMOV UR15, 0x40004040 ;  /* 0x40004040000f7882 */ /* 0x000fe20000000000 */
[----:B------:R4:W-:Y:S01]  /*3ea0*/  UTCHMMA gdesc[UR18], gdesc[UR22], tmem[UR8], tmem[UR76], idesc[UR77], UPT ;  /* 0x00ff4c16120075ea */ /* 0x0009e2000b800008 */
[----:B------:R-:W-:Y:S01]  /*3eb0*/  UMOV UR13, 0x40004040 ;  /* 0x40004040000d7882 */ /* 0x000fe20000000000 */
        /* <DEDUP_REMOVED lines=18> */
[----:B-1----:R-:W-:Y:S01]  /*3fe0*/  UIADD3 UR4, UPT, UPT, UR4, 0x606, URZ ;  /* 0x0000060604047890 */ /* 0x002fe2000fffe0ff */
[----:B------:R-:W-:Y:S01]  /*3ff0*/  UMOV UR6, 0x0 ;  /* 0x0000000000067882 */ /* 0x000fe20000000000 */
[----:B------:R-:W-:Y:S01]  /*4000*/  UMOV UR7, 0x4200910 ;  /* 0x0420091000077882 */ /* 0x000fe20000000000 */
[----:B------:R-:W-:Y:S01]  /*4010*/  UMOV UR31, 0x40004040 ;  /* 0x40004040001f7882 */ /* 0x000fe20000000000 */
[----:B----4-:R-:W-:Y:S01]  /*4020*/  UMOV UR22, 0x0 ;  /* 0x0000000000167882 */ /* 0x010fe20000000000 */
[----:B------:R-:W-:Y:S01]  /*4030*/  UMOV UR23, 0x4200910 ;  /* 0x0420091000177882 */ /* 0x000fe20000000000 */
[----:B------:R-:W-:Y:S01]  /*4040*/  R2UR.FILL UR77, R3 ;  /* 0x00000000034d72ca */ /* 0x000fe200004e0000 */
[----:B------:R1:W-:Y:S01]  /*4050*/  UTCHMMA gdesc[UR12], gdesc[UR14], tmem[UR8], tmem[UR22], idesc[UR23], UPT ;  /* 0x00ff160e0c0075ea */ /* 0x0003e2000b800008 */
[----:B------:R-:W-:Y:S01]  /*4060*/  R2UR.FILL UR76, R2 ;  /* 0x00000000024c72ca */ /* 0x000fe200004e0000 */
[----:B------:R-:W-:Y:S01]  /*4070*/  UTCHMMA gdesc[UR64], gdesc[UR66], tmem[UR8], tmem[UR22], idesc[UR23], UPT ;  /* 0x00ff1642400075ea */ /* 0x000fe2000b800008 */
[----:B------:R-:W-:Y:S01]  /*4080*/  UTCHMMA gdesc[UR60], gdesc[UR62], tmem[UR8], tmem[UR22], idesc[UR23], UPT ;  /* 0x00ff163e3c0075ea */ /* 0x000fe2000b800008 */
[----:B------:R-:W-:Y:S01]  /*4090*/  UMOV UR18, 0x0 ;  /* 0x0000000000127882 */ /* 0x000fe20000000000 */
[----:B------:R-:W-:Y:S01]  /*40a0*/  UMOV UR19, 0x4200910 ;  /* 0x0420091000137882 */ /* 0x000fe20000000000 */
[----:B------:R-:W-:Y:S01]  /*40b0*/  UMOV UR29, 0x40004040 ;  /* 0x40004040001d7882 */ /* 0x000fe20000000000 */
[----:B------:R-:W-:Y:S01]  /*40c0*/  UTCHMMA gdesc[UR56], gdesc[UR58], tmem[UR8], tmem[UR18], idesc[UR19], UPT ;  /* 0x00ff123a380075ea */ /* 0x000fe2000b800008 */
[----:B------:R-:W-:Y:S01]  /*40d0*/  UTCHMMA gdesc[UR52], gdesc[UR54], tmem[UR8], tmem[UR18], idesc[UR19], UPT ;  /* 0x00ff1236340075ea */ /* 0x000fe2000b800008 */
[----:B------:R-:W-:Y:S01]  /*40e0*/  UTCHMMA gdesc[UR48], gdesc[UR50], tmem[UR8], tmem[UR18], idesc[UR19], UPT ;  /* 0x00ff1232300075ea */ /* 0x000fe2000b800008 */
[----:B------:R-:W-:Y:S01]  /*40f0*/  UTCHMMA gdesc[UR44], gdesc[UR46], tmem[UR8], tmem[UR6], idesc[UR7], UPT ;  /* 0x00ff062e2c0075ea */ /* 0x000fe2000b800008 */
[----:B------:R-:W-:Y:S01]  /*4100*/  UMOV UR27, 0x40004040 ;  /* 0x40004040001b7882 */ /* 0x000fe20000000000 */
[----:B------:R-:W-:Y:S01]  /*4110*/  UMOV UR25, 0x40004040 ;  /* 0x4000404000197882 */ /* 0x000fe20000000000 */
[----:B------:R-:W-:Y:S01]  /*4120*/  UMOV UR21, 0x40004040 ;  /* 0x4000404000157882 */ /* 0x000fe20000000000 */
[----:B------:R-:W-:Y:S01]  /*4130*/  UMOV UR17, 0x40004040 ;  /* 0x4000404000117882 */ /* 0x000fe20000000000 */
[----:B------:R-:W-:Y:S01]  /*4140*/  UMOV UR11, 0x40004040 ;  /* 0x40004040000b7882 */ /* 0x000fe20000000000 */
[----:B-1----:R-:W-:Y:S01]  /*4150*/  UMOV UR12, 0x0 ;  /* 0x00000000000c7882 */ /* 0x002fe20000000000 */
[----:B------:R-:W-:Y:S01]  /*4160*/  UMOV UR13, 0x4200910 ;  /* 0x04200910000d7882 */ /* 0x000fe20000000000 */
[----:B------:R-:W-:Y:S01]  /*4170*/  UMOV UR14, 0x0 ;  /* 0x00000000000e7882 */ /* 0x000fe20000000000 */
[----:B------:R-:W-:Y:S01]  /*4180*/  UTCHMMA gdesc[UR40], gdesc[UR42], tmem[UR8], tmem[UR12], idesc[UR13], UPT ;  /* 0x00ff0c2a280075ea */ /* 0x000fe2000b800008 */
[----:B------:R-:W-:Y:S01]  /*4190*/  UTCHMMA gdesc[UR36], gdesc[UR38], tmem[UR8], tmem[UR6], idesc[UR7], UPT ;  /* 0x00ff0626240075ea */ /* 0x000fe2000b800008 */
[----:B------:R-:W-:Y:S01]  /*41a0*/  UMOV UR15, 0x4200910 ;  /* 0x04200910000f7882 */ /* 0x000fe20000000000 */
[----:B------:R-:W-:Y:S01]  /*41b0*/  UTCHMMA gdesc[UR32], gdesc[UR34], tmem[UR8], tmem[UR18], idesc[UR19], UPT ;  /* 0x00ff1222200075ea */ /* 0x000fe2000b800008 */
[----:B------:R-:W-:Y:S01]  /*41c0*/  UTCHMMA gdesc[UR28], gdesc[UR30], tmem[UR8], tmem[UR14], idesc[UR15], UPT ;  /* 0x00ff0e1e1c0075ea */ /* 0x000fe2000b800008 */
[----:B------:R-:W-:Y:S01]  /*41d0*/  UTCHMMA gdesc[UR24], gdesc[UR26], tmem[UR8], tmem[UR12], idesc[UR13], UPT ;  /* 0x00ff0c1a180075ea */ /* 0x000fe2000b800008 */
[----:B------:R1:W-:Y:S01]  /*41e0*/  UTCHMMA gdesc[UR16], gdesc[UR20], tmem[UR8], tmem[UR6], idesc[UR7], UPT ;  /* 0x00ff0614100075ea */ /* 0x0003e2000b800008 */
[----:B------:R2:W-:Y:S01]  /*41f0*/  UTCHMMA gdesc[UR4], gdesc[UR10], tmem[UR8], tmem[UR76], idesc[UR77], UPT ;  /* 0x00ff4c0a040075ea */ /* 0x0005e2000b800008 */
[----:B------:R2:W-:Y:S01]  /*4200*/  UTCBAR.MULTICAST [UR70], URZ, UR72 ;  /* 0x000000ff460073e9 */ /* 0x0005e20008000848 */
[----:B-1----:R-:W-:Y:S01]  /*4210*/  UMOV UR7, UR9 ;  /* 0x0000000900077c82 */ /* 0x002fe20008000000 */
[----:B---3--:R-:W-:Y:S05]  /*4220*/  BRA.U UP3, `(.L_x_67) ;  /* 0xfffffff903247547 */ /* 0x008fea000b83ffff */
.L_x_64:
[----:B--2---:R-:W-:Y:S02]  /*4230*/  R2UR UR4, R13 ;  /* 0x000000000d0472ca */ /* 0x004fe400000e0000 */
[----:B------:R-:W-:-:S04]  /*4240*/  ISETP.NE.AND P0, PT, R10, 0x2, PT ;  /* 0x000000020a00780c */ /* 0x000fc80003f05270 */
[----:B-1----:R-:W-:Y:S02]  /*4250*/  SEL R0, RZ, 0x1, P0 ;  /* 0x00000001ff007807 */ /* 0x002fe40000000000 */
[----:B------:R-:W-:Y:S02]  /*4260*/  SEL R10, R10, RZ, P0 ;  /* 0x000000ff0a0a7207 */ /* 0x000fe40000000000 */
[----:B------:R-:W-:-:S03]  /*4270*/  LOP3.LUT R9, R9, R0, RZ, 0x3c, !PT ;  /* 0x0000000009097212 */ /* 0x000fc600078e3cff */
[----:B------:R-:W-:Y:S02]  /*4280*/  UIADD3 UR5, UPT, UPT, UR4, 0x90, URZ ;  /* 0x0000009004057890 */ /* 0x000fe4000fffe0ff */
[----:B------:R-:W-:-:S04]  /*4290*/  UIADD3 UR4, UPT, UPT, UR75, 0x1, URZ ;  /* 0x000000014b047890 */ /* 0x000fc8000fffe0ff */
[----:B------:R-:W-:-:S03]  /*42a0*/  UISETP.NE.AND UP0, UPT, UR4, 0x4, UPT ;  /* 0x000000040400788c */ /* 0x000fc6000bf05270 */
[----:B------:R1:W-:Y:S01]  /*42b0*/  UTCBAR [UR5], URZ ;  /* 0x000000ff050073e9 */ /* 0x0003e200080000ff */
[----:B------:R-:W-:Y:S02]  /*42c0*/  USEL UR6, URZ, 0x1, UP0 ;  /* 0x00000001ff067887 */ /* 0x000fe40008000000 */
[----:B------:R-:W-:-:S04]  /*42d0*/  USEL UR75, UR4, URZ, UP0 ;  /* 0x000000ff044b7287 */ /* 0x000fc80008000000 */
[----:B------:R-:W-:Y:S01]  /*42e0*/  LOP3.LUT R11, R11, UR6, RZ, 0x3c, !PT ;  /* 0x000000060b0b7c12 */ /* 0x000fe2000f8e3cff */
[----:B------:R-:W-:Y:S07]  /*42f0*/  @P1 BRA `(.L_x_68) ;  /* 0xfffffff400501947 */ /* 0x000fee000383ffff */
[----:B------:R-:W2:Y:S01]  /*4300*/  S2UR UR8, SR_CgaCtaId ;  /* 0x00000000000879c3 */ /* 0x000ea20000008800 */
[----:B------:R-:W-:Y:S01]  /*4310*/  ELECT P0, URZ, PT ;  /* 0x0000000000ff782f */ /* 0x000fe20003800000 */
[----:B------:R-:W-:Y:S01]  /*4320*/  IMAD.MOV.U32 R0, RZ, RZ, 0x1 ;  /* 0x00000001ff007424 */ /* 0x000fe200078e00ff */
[----:B------:R-:W-:Y:S01]  /*4330*/  UIADD3 UR71, UPT, UPT, UR71, 0xb0, URZ ;  /* 0x000000b047477890 */ /* 0x000fe2000fffe0ff */
[----:B------:R-:W-:Y:S01]  /*4340*/  SHF.L.U32 R2, R11, 0x1f, RZ ;  /* 0x0000001f0b027819 */ /* 0x000fe200000006ff */
[----:B------:R-:W-:-:S03]  /*4350*/  UMOV UR4, 0x40 ;  /* 0x0000004000047882 */ /* 0x000fc60000000000 */
[----:B------:R-:W-:Y:S01]  /*4360*/  UVIRTCOUNT.DEALLOC.SMPOOL 0x80 ;  /* 0x000000800000784c */ /* 0x000fe20000000000 */
[----:B--2---:R-:W-:Y:S02]  /*4370*/  ULEA UR8, UR8, UR4, 0x18 ;  /* 0x0000000408087291 */ /* 0x004fe4000f8ec0ff */
[----:B------:R-:W-:-:S07]  /*4380*/  ULEA UR4, UR75, UR71, 0x3 ;  /* 0x000000474b047291 */ /* 0x000fce000f8e18ff */
[----:B------:R2:W-:Y:S02]  /*4390*/  @P0 STS.U8 [UR8+0x1c], R0 ;  /* 0x00001c00ff000988 */ /* 0x0005e40008000008 */
[----:B------:R-:W3:Y:S02]  /*43a0*/  SYNCS.PHASECHK.TRANS64.TRYWAIT P0, [UR4], R2 ;  /* 0x00000002ff0075a7 */ /* 0x000ee40008001104 */
[----:B--23--:R-:W-:Y:S05]  /*43b0*/  @!P0 BRA `(.L_x_69) ;  /* 0x0000004c00108947 */ /* 0x00cfea0003800000 */
.L_x_156:
[----:B------:R-:W-:-:S04]  /*43c0*/  UIADD3 UR4, UPT, UPT, UR75, 0x1, URZ ;  /* 0x000000014b047890 */ /* 0x000fc8000fffe0ff */
[----:B------:R-:W-:-:S04]  /*43d0*/  UISETP.NE.AND UP0, UPT, UR4, 0x4, UPT ;  /* 0x000000040400788c */ /* 0x000fc8000bf05270 */
[----:B------:R-:W-:Y:S02]  /*43e0*/  USEL UR6, URZ, 0x1, UP0 ;  /* 0x00000001ff067887 */ /* 0x000fe40008000000 */
[----:B------:R-:W-:-:S04]  /*43f0*/  USEL UR4, UR4, URZ, UP0 ;  /* 0x000000ff04047287 */ /* 0x000fc80008000000 */
[----:B-1----:R-:W-:Y:S01]  /*4400*/  ULEA UR5, UR4, UR71, 0x3 ;  /* 0x0000004704057291 */ /* 0x002fe2000f8e18ff */
[----:B--2---:R-:W-:-:S04]  /*4410*/  LOP3.LUT R2, R11, UR6, RZ, 0x3c, !PT ;  /* 0x000000060b027c12 */ /* 0x004fc8000f8e3cff */
[----:B------:R-:W-:-:S04]  /*4420*/  SHF.L.U32 R3, R2, 0x1f, RZ ;  /* 0x0000001f02037819 */ /* 0x000fc800000006ff */
[----:B------:R-:W1:Y:S02]  /*4430*/  SYNCS.PHASECHK.TRANS64.TRYWAIT P0, [UR5], R3 ;  /* 0x00000003ff0075a7 */ /* 0x000e640008001105 */
[----:B-1----:R-:W-:Y:S05]  /*4440*/  @!P0 BRA `(.L_x_70) ;  /* 0x0000004c00048947 */ /* 0x002fea0003800000 */
.L_x_158:
[----:B------:R-:W-:-:S04]  /*4450*/  UIADD3 UR4, UPT, UPT, UR4, 0x1, URZ ;  /* 0x0000000104047890 */ /* 0x000fc8000fffe0ff */
[----:B------:R-:W-:-:S04]  /*4460*/  UISETP.NE.AND UP0, UPT, UR4, 0x4, UPT ;  /* 0x000000040400788c */ /* 0x000fc8000bf05270 */
[----:B------:R-:W-:Y:S02]  /*4470*/  USEL UR6, URZ, 0x1, UP0 ;  /* 0x00000001ff067887 */ /* 0x000fe40008000000 */
[----:B------:R-:W-:-:S04]  /*4480*/  USEL UR4, UR4, URZ, UP0 ;  /* 0x000000ff04047287 */ /* 0x000fc80008000000 */
[----:B------:R-:W-:Y:S01]  /*4490*/  ULEA UR5, UR4, UR71, 0x3 ;  /* 0x0000004704057291 */ /* 0x000fe2000f8e18ff */
[----:B------:R-:W-:-:S04]  /*44a0*/  LOP3.LUT R2, R2, UR6, RZ, 0x3c, !PT ;  /* 0x0000000602027c12 */ /* 0x000fc8000f8e3cff */
[----:B-1----:R-:W-:-:S04]  /*44b0*/  SHF.L.U32 R3, R2, 0x1f, RZ ;  /* 0x0000001f02037819 */ /* 0x002fc800000006ff */
[----:B------:R-:W1:Y:S02]  /*44c0*/  SYNCS.PHASECHK.TRANS64.TRYWAIT P0, [UR5], R3 ;  /* 0x00000003ff0075a7 */ /* 0x000e640008001105 */
[----:B-1----:R-:W-:Y:S05]  /*44d0*/  @!P0 BRA `(.L_x_71) ;  /* 0x0000004800f88947 */ /* 0x002fea0003800000 */
.L_x_160:
[----:B------:R-:W-:-:S04]  /*44e0*/  UIADD3 UR4, UPT, UPT, UR4, 0x1, URZ ;  /* 0x0000000104047890 */ /* 0x000fc8000fffe0ff */
[----:B------:R-:W-:-:S04]  /*44f0*/  UISETP.NE.AND UP0, UPT, UR4, 0x4, UPT ;  /* 0x000000040400788c */ /* 0x000fc8000bf05270 */
[----:B------:R-:W-:Y:S02]  /*4500*/  USEL UR5, URZ, 0x1, UP0 ;  /* 0x00000001ff057887 */ /* 0x000fe40008000000 */
[----:B------:R-:W-:-:S04]  /*4510*/  USEL UR4, UR4, URZ, UP0 ;  /* 0x000000ff04047287 */ /* 0x000fc80008000000 */
[----:B------:R-:W-:Y:S01]  /*4520*/  ULEA UR4, UR4, UR71, 0x3 ;  /* 0x0000004704047291 */ /* 0x000fe2000f8e18ff */
[----:B------:R-:W-:-:S04]  /*4530*/  LOP3.LUT R2, R2, UR5, RZ, 0x3c, !PT ;  /* 0x0000000502027c12 */ /* 0x000fc8000f8e3cff */
[----:B------:R-:W-:-:S04]  /*4540*/  SHF.L.U32 R2, R2, 0x1f, RZ ;  /* 0x0000001f02027819 */ /* 0x000fc800000006ff */
[----:B------:R-:W2:Y:S02]  /*4550*/  SYNCS.PHASECHK.TRANS64.TRYWAIT P0, [UR4], R2 ;  /* 0x00000002ff0075a7 */ /* 0x000ea40008001104 */
[----:B--2---:R-:W-:Y:S05]  /*4560*/  @!P0 BRA `(.L_x_72) ;  /* 0x0000004800ec8947 */ /* 0x004fea0003800000 */
.L_x_162:
[----:B------:R-:W-:Y:S01]  /*4570*/  NOP ;  /* 0x0000000000007918 */ /* 0x000fe20000000000 */
[----:B-1----:R-:W1:Y:S01]  /*4580*/  LDS R0, [UR8+0x14] ;  /* 0x00001408ff007984 */ /* 0x002e620008000800 */
[----:B------:R-:W-:Y:S01]  /*4590*/  R2UR UR4, R15 ;  /* 0x000000000f0472ca */ /* 0x000fe200000e0000 */
[----:B------:R-:W-:Y:S01]  /*45a0*/  UMOV UR5, 0xffff ;  /* 0x0000ffff00057882 */ /* 0x000fe20000000000 */
[----:B------:R-:W-:-:S11]  /*45b0*/  UMOV UR6, 0x1 ;  /* 0x0000000100067882 */ /* 0x000fd60000000000 */
[----:B------:R-:W-:-:S04]  /*45c0*/  ULOP3.LUT UR4, UR4, 0xffff, URZ, 0xc0, !UPT ;  /* 0x0000ffff04047892 */ /* 0x000fc8000f8ec0ff */
[----:B------:R-:W-:-:S04]  /*45d0*/  USHF.R.U32.HI UR4, URZ, 0x5, UR4 ;  /* 0x00000005ff047899 */ /* 0x000fc80008011604 */
[----:B------:R-:W-:Y:S02]  /*45e0*/  USHF.L.U32 UR5, UR5, UR4, URZ ;  /* 0x0000000405057299 */ /* 0x000fe400080006ff */
[----:B------:R-:W-:-:S04]  /*45f0*/  USHF.L.U32 UR4, UR6, UR4, URZ ;  /* 0x0000000406047299 */ /* 0x000fc800080006ff */
[----:B-1----:R-:W-:-:S04]  /*4600*/  LOP3.LUT R0, R0, UR5, RZ, 0xc0, !PT ;  /* 0x0000000500007c12 */ /* 0x002fc8000f8ec0ff */
[----:B------:R-:W-:-:S13]  /*4610*/  ISETP.NE.AND P0, PT, R0, UR5, PT ;  /* 0x0000000500007c0c */ /* 0x000fda000bf05270 */
[----:B------:R-:W-:Y:S05]  /*4620*/  @P0 BRA `(.L_x_73) ;  /* 0x0000000000580947 */ /* 0x000fea0003800000 */
[----:B------:R-:W1:Y:S02]  /*4630*/  LDS R0, [UR8+0x18] ;  /* 0x00001808ff007984 */ /* 0x000e640008000800 */
[----:B-1----:R-:W-:-:S04]  /*4640*/  LOP3.LUT R0, R0, UR4, RZ, 0xc0, !PT ;  /* 0x0000000400007c12 */ /* 0x002fc8000f8ec0ff */
[----:B------:R-:W-:-:S13]  /*4650*/  ISETP.NE.AND P0, PT, R0, UR4, PT ;  /* 0x0000000400007c0c */ /* 0x000fda000bf05270 */
[----:B------:R-:W-:Y:S05]  /*4660*/  @P0 BRA `(.L_x_74) ;  /* 0x00000000003c0947 */ /* 0x000fea0003800000 */
[----:B------:R-:W1:Y:S01]  /*4670*/  S2R R2, SR_LANEID ;  /* 0x0000000000027919 */ /* 0x000e620000000000 */
[----:B------:R-:W-:-:S06]  /*4680*/  ULOP3.LUT UR5, URZ, UR5, URZ, 0x33, !UPT ;  /* 0x00000005ff057292 */ /* 0x000fcc000f8e33ff */
[----:B------:R-:W-:-:S04]  /*4690*/  IMAD.U32 R0, RZ, RZ, UR5 ;  /* 0x00000005ff007e24 */ /* 0x000fc8000f8e00ff */
[----:B------:R2:W3:Y:S02]  /*46a0*/  REDUX UR7, R0 ;  /* 0x00000000000773c4 */ /* 0x0004e40000000000 */
[----:B------:R4:W-:Y:S01]  /*46b0*/  UTCATOMSWS.AND URZ, UR5 ;  /* 0x0000000500ff79e3 */ /* 0x0009e20008000000 */
[----:B--2---:R-:W-:Y:S01]  /*46c0*/  LOP3.LUT R0, RZ, UR4, RZ, 0x33, !PT ;  /* 0x00000004ff007c12 */ /* 0x004fe2000f8e33ff */
[----:B------:R-:W-:Y:S02]  /*46d0*/  VOTEU.ANY UR4, UPT, PT ;  /* 0x0000000000047886 */ /* 0x000fe400038e0100 */
[----:B------:R-:W-:Y:S02]  /*46e0*/  UFLO.U32 UR4, UR4 ;  /* 0x00000004000472bd */ /* 0x000fe400080e0000 */
[----:B------:R-:W2:Y:S04]  /*46f0*/  REDUX UR6, R0 ;  /* 0x00000000000673c4 */ /* 0x000ea80000000000 */
[----:B-1----:R-:W-:-:S02]  /*4700*/  ISETP.EQ.U32.AND P0, PT, R2, UR4, PT ;  /* 0x0000000402007c0c */ /* 0x002fc4000bf02070 */
[----:B---3--:R-:W-:-:S11]  /*4710*/  MOV R2, UR7 ;  /* 0x0000000700027c02 */ /* 0x008fd60008000f00 */
[----:B------:R4:W-:Y:S01]  /*4720*/  @P0 ATOMS.AND RZ, [UR8+0x14], R2 ;  /* 0x00001402ffff098c */ /* 0x0009e2000a800008 */
[----:B--2---:R-:W-:-:S05]  /*4730*/  IMAD.U32 R0, RZ, RZ, UR6 ;  /* 0x00000006ff007e24 */ /* 0x004fca000f8e00ff */
[----:B------:R4:W-:Y:S01]  /*4740*/  @P0 ATOMS.AND RZ, [UR8+0x18], R0 ;  /* 0x00001800ffff098c */ /* 0x0009e2000a800008 */
[----:B------:R-:W-:Y:S05]  /*4750*/  BRA `(.L_x_75) ;  /* 0x0000000000147947 */ /* 0x000fea0003800000 */
.L_x_74:
[----:B------:R-:W-:Y:S02]  /*4760*/  MOV R2, 0x4780 ;  /* 0x0000478000027802 */ /* 0x000fe40000000f00 */
[----:B-----5:R-:W-:Y:S05]  /*4770*/  CALL.REL.NOINC `($__internal_0_$__cuda_sm10x_tcgen05_guardrail_trap_col_being_dealloced_not_returned_by_alloc) ;  /* 0x0000004c00d07944 */ /* 0x020fea0003c00000 */
[----:B------:R-:W-:Y:S05]  /*4780*/  BRA `(.L_x_75) ;  /* 0x0000000000087947 */ /* 0x000fea0003800000 */
.L_x_73:
[----:B------:R-:W-:Y:S02]  /*4790*/  MOV R2, 0x47b0 ;  /* 0x000047b000027802 */ /* 0x000fe40000000f00 */
[----:B-----5:R-:W-:Y:S05]  /*47a0*/  CALL.REL.NOINC `($__internal_2_$__cuda_sm10x_tcgen05_guardrail_trap_unallocated_columns_being_dealloced) ;  /* 0x0000004c00dc7944 */ /* 0x020fea0003c00000 */
.L_x_75:
[----:B------:R-:W-:Y:S01]  /*47b0*/  NOP ;  /* 0x0000000000007918 */ /* 0x000fe20000000000 */
[----:B----4-:R-:W-:Y:S05]  /*47c0*/  EXIT ;  /* 0x000000000000794d */ /* 0x010fea0003800000 */
.L_x_57:
[----:B------:R-:W-:-:S09]  /*47d0*/  UISETP.NE.OR UP0, UPT, UR17, 0x3, !UP3 ;  /* 0x000000031100788c */ /* 0x000fd2000df05670 */
[----:B------:R-:W-:Y:S05]  /*47e0*/  BRA.U UP0, `(.L_x_76) ;  /* 0x00000011005c7547 */ /* 0x000fea000b800000 */
[----:B------:R-:W2:Y:S01]  /*47f0*/  LDCU UR31, c[0x0][0x370] ;  /* 0x00006e00ff1f77ac */ /* 0x000ea20008000800 */
[----:B------:R-:W3:Y:S01]  /*4800*/  LDC.64 R16, c[0x0][0x348] ;  /* 0x0000d200ff107b82 */ /* 0x000ee20000000a00 */
[----:B------:R-:W-:Y:S02]  /*4810*/  HFMA2 R13, -RZ, RZ, 0, 0 ;  /* 0x00000000ff0d7431 */ /* 0x000fe400000001ff */
[----:B------:R-:W-:Y:S01]  /*4820*/  IMAD.MOV.U32 R15, RZ, RZ, 0x1 ;  /* 0x00000001ff0f7424 */ /* 0x000fe200078e00ff */
[----:B------:R-:W2:Y:S01]  /*4830*/  LDCU.128 UR40, c[0x0][0xb10] ;  /* 0x00016200ff2877ac */ /* 0x000ea20008000c00 */
[----:B------:R-:W-:Y:S01]  /*4840*/  IMAD.MOV.U32 R14, RZ, RZ, RZ ;  /* 0x000000ffff0e7224 */ /* 0x000fe200078e00ff */
[----:B------:R-:W-:Y:S01]  /*4850*/  MOV R7, 0x2000 ;  /* 0x0000200000077802 */ /* 0x000fe20000000f00 */
[----:B------:R-:W4:Y:S01]  /*4860*/  LDCU UR30, c[0x0][0x374] ;  /* 0x00006e80ff1e77ac */ /* 0x000f220008000800 */
[----:B------:R-:W1:Y:S01]  /*4870*/  LDC.64 R2, c[0x0][0x888] ;  /* 0x00022200ff027b82 */ /* 0x000e620000000a00 */
[----:B------:R-:W4:Y:S01]  /*4880*/  LDCU UR15, c[0x0][0xb0c] ;  /* 0x00016180ff0f77ac */ /* 0x000f220008000800 */
[----:B------:R-:W3:Y:S06]  /*4890*/  LDCU UR45, c[0x0][0xb20] ;  /* 0x00016400ff2d77ac */ /* 0x000eec0008000800 */
[----:B------:R-:W1:Y:S01]  /*48a0*/  LDC.64 R4, c[0x0][0x890] ;  /* 0x00022400ff047b82 */ /* 0x000e620000000a00 */
[----:B------:R-:W3:Y:S01]  /*48b0*/  LDCU UR4, c[0x0][0xb30] ;  /* 0x00016600ff0477ac */ /* 0x000ee20008000800 */
[----:B------:R-:W-:Y:S01]  /*48c0*/  UMOV UR21, 0x400 ;  /* 0x0000040000157882 */ /* 0x000fe20000000000 */
[----:B--2---:R-:W-:-:S02]  /*48d0*/  UIMAD.WIDE.U32 UR6, UR31, UR40, URZ ;  /* 0x000000281f0672a5 */ /* 0x004fc4000f8e00ff */
[----:B----4-:R-:W-:Y:S02]  /*48e0*/  UIMAD.WIDE.U32 UR8, UR30, UR43, URZ ;  /* 0x0000002b1e0872a5 */ /* 0x010fe4000f8e00ff */
[----:B------:R-:W-:Y:S02]  /*48f0*/  ULEA UR21, UR63, UR21, 0x18 ;  /* 0x000000153f157291 */ /* 0x000fe4000f8ec0ff */
[----:B------:R-:W-:Y:S02]  /*4900*/  UPLOP3.LUT UP3, UPT, UPT, UPT, UPT, 0x40, 0x4 ;  /* 0x000000000004789c */ /* 0x000fe40003f6e870 */
[----:B------:R-:W-:Y:S01]  /*4910*/  UIADD3 UR37, UPT, UPT, UR21, 0x38, URZ ;  /* 0x0000003815257890 */ /* 0x000fe2000fffe0ff */
[----:B------:R-:W-:Y:S01]  /*4920*/  UMOV UR6, UR7 ;  /* 0x0000000700067c82 */ /* 0x000fe20008000000 */
[----:B------:R-:W-:Y:S01]  /*4930*/  UMOV UR38, UR9 ;  /* 0x0000000900267c82 */ /* 0x000fe20008000000 */
[----:B------:R-:W-:Y:S02]  /*4940*/  UISETP.GE.AND UP0, UPT, UR39, 0x1, UPT ;  /* 0x000000012700788c */ /* 0x000fe4000bf06270 */
[----:B------:R-:W-:Y:S01]  /*4950*/  UISETP.NE.AND UP4, UPT, UR39, 0x1, UPT ;  /* 0x000000012700788c */ /* 0x000fe2000bf85270 */
[----:B------:R-:W2:Y:S01]  /*4960*/  LDCU.64 UR22, c[0x0][0xb28] ;  /* 0x00016500ff1677ac */ /* 0x000ea20008000a00 */
[----:B------:R-:W-:-:S02]  /*4970*/  UISETP.NE.AND UP6, UPT, UR15, 0x1, UPT ;  /* 0x000000010f00788c */ /* 0x000fc4000bfc5270 */
[----:B------:R-:W-:Y:S02]  /*4980*/  UISETP.NE.AND UP5, UPT, UR42, 0x1, UPT ;  /* 0x000000012a00788c */ /* 0x000fe4000bfa5270 */
[----:B------:R-:W-:Y:S02]  /*4990*/  UIADD3 UR33, UPT, UPT, UR21, 0x20, URZ ;  /* 0x0000002015217890 */ /* 0x000fe4000fffe0ff */
[----:B------:R-:W-:Y:S02]  /*49a0*/  UIADD3 UR25, UPT, UPT, UR21, 0x28, URZ ;  /* 0x0000002815197890 */ /* 0x000fe4000fffe0ff */
[----:B------:R-:W-:Y:S02]  /*49b0*/  UIADD3 UR17, UPT, UPT, UR21, 0x30, URZ ;  /* 0x0000003015117890 */ /* 0x000fe4000fffe0ff */
[----:B------:R-:W-:Y:S02]  /*49c0*/  UPRMT UR37, UR63, 0x654, UR37 ;  /* 0x000006543f257896 */ /* 0x000fe40008000025 */
[----:B------:R-:W-:-:S02]  /*49d0*/  USHF.R.U32.HI UR44, URZ, UR41, UR6 ;  /* 0x00000029ff2c7299 */ /* 0x000fc40008011606 */
[----:B---3--:R-:W-:Y:S02]  /*49e0*/  USHF.R.U32.HI UR38, URZ, UR45, UR38 ;  /* 0x0000002dff267299 */ /* 0x008fe40008011626 */
[----:B------:R-:W-:-:S11]  /*49f0*/  UISETP.NE.AND UP2, UPT, UR4, 0x1, UPT ;  /* 0x000000010400788c */ /* 0x000fd6000bf45270 */
.L_x_87:
[C---:B------:R-:W-:Y:S02]  /*4a00*/  LEA R12, R14.reuse, UR21, 0x3 ;  /* 0x000000150e0c7c11 */ /* 0x040fe4000f8e18ff */
[----:B------:R-:W-:Y:S02]  /*4a10*/  SHF.L.U32 R0, R13, 0x1f, RZ ;  /* 0x0000001f0d007819 */ /* 0x000fe400000006ff */
[----:B------:R-:W-:Y:S02]  /*4a20*/  LEA R8, R14, UR21, 0x4 ;  /* 0x000000150e087c11 */ /* 0x000fe4000f8e20ff */
[----:B---3--:R-:W3:Y:S02]  /*4a30*/  SYNCS.PHASECHK.TRANS64.TRYWAIT P0, [R12+URZ+0x70], R0 ;  /* 0x000070000c0075a7 */ /* 0x008ee400080011ff */
[----:B---3--:R-:W-:Y:S05]  /*4a40*/  @!P0 BRA `(.L_x_77) ;  /* 0x0000004400cc8947 */ /* 0x008fea0003800000 */
.L_x_163:
        /* <DEDUP_REMOVED lines=8> */
[----:B----4-:R-:W-:Y:S11]  /*4ad0*/  LOP3.LUT P0, RZ, R10, 0x1, RZ, 0xc0, !PT ;  /* 0x000000010aff7812 */ /* 0x010ff6000780c0ff */
[----:B------:R-:W-:Y:S02]  /*4ae0*/  @!UPT UIADD3 URZ, UPT, UPT, URZ, URZ, URZ ;  /* 0x000000fffffff290 */ /* 0x000fe4000fffe0ff */
[----:B-1----:R-:W-:Y:S01]  /*4af0*/  VOTEU.ANY UP1, P0 ;  /* 0x0000000000ff7886 */ /* 0x002fe20000020100 */
[----:B------:R-:W-:Y:S11]  /*4b00*/  PLOP3.LUT P0, PT, PT, PT, UP1, 0x80, 0x8 ;  /* 0x000000000008781c */ /* 0x000ff60003f0f018 */
[----:B------:R-:W-:Y:S02]  /*4b10*/  @!UPT UIADD3 URZ, UPT, UPT, URZ, URZ, URZ ;  /* 0x000000fffffff290 */ /* 0x000fe4000fffe0ff */
[----:B---3--:R-:W-:Y:S02]  /*4b20*/  @P0 SHF.R.U32.HI R0, RZ, 0x10, R9 ;  /* 0x00000010ff000819 */ /* 0x008fe40000011609 */
[----:B------:R-:W-:Y:S02]  /*4b30*/  @P0 MOV R6, R8 ;  /* 0x0000000800060202 */ /* 0x000fe40000000f00 */
[----:B------:R-:W-:Y:S01]  /*4b40*/  @P0 R2UR UR4, R0 ;  /* 0x00000000000402ca */ /* 0x000fe200000e0000 */
[----:B------:R-:W-:Y:S01]  /*4b50*/  VIADD R0, R12, 0x80 ;  /* 0x000000800c007836 */ /* 0x000fe20000000000 */
[----:B------:R-:W-:Y:S02]  /*4b60*/  @P0 LOP3.LUT R8, R9, 0xffff, RZ, 0xc0, !PT ;  /* 0x0000ffff09080812 */ /* 0x000fe400078ec0ff */
[----:B------:R-:W-:Y:S02]  /*4b70*/  @P0 R2UR UR6, R6 ;  /* 0x00000000060602ca */ /* 0x000fe400000e0000 */
[----:B------:R-:W-:Y:S02]  /*4b80*/  PRMT R0, RZ, 0x654, R0 ;  /* 0x00000654ff007816 */ /* 0x000fe40000000000 */
[----:B------:R-:W-:Y:S02]  /*4b90*/  @P0 R2UR UR5, R8 ;  /* 0x00000000080502ca */ /* 0x000fe400000e0000 */
[----:B------:R1:W-:Y:S03]  /*4ba0*/  SYNCS.ARRIVE.TRANS64.RED.A1T0 RZ, [R0+URZ], RZ ;  /* 0x000000ff00ff79a7 */ /* 0x0003e600081004ff */
[----:B------:R-:W-:Y:S04]  /*4bb0*/  @UP1 UMOV UR29, UR4 ;  /* 0x00000004001d1c82 */ /* 0x000fe80008000000 */
[----:B------:R-:W-:Y:S04]  /*4bc0*/  @UP1 UMOV UR14, UR6 ;  /* 0x00000006000e1c82 */ /* 0x000fe80008000000 */
[----:B------:R-:W-:Y:S01]  /*4bd0*/  @UP1 UMOV UR13, UR5 ;  /* 0x00000005000d1c82 */ /* 0x000fe20008000000 */
[----:B------:R-:W-:Y:S05]  /*4be0*/  BRA.U !UP0, `(.L_x_78) ;  /* 0x0000000108a47547 */ /* 0x000fea000b800000 */
[----:B------:R-:W-:Y:S02]  /*4bf0*/  UIMAD.WIDE.U32 UR18, UR13, UR43, URZ ;  /* 0x0000002b0d1272a5 */ /* 0x000fe4000f8e00ff */
[----:B------:R-:W-:Y:S02]  /*4c00*/  UIMAD.WIDE.U32 UR26, UR14, UR40, URZ ;  /* 0x000000280e1a72a5 */ /* 0x000fe4000f8e00ff */
[----:B------:R-:W-:Y:S02]  /*4c10*/  USEL UR4, UR30, UR38, !UP5 ;  /* 0x000000261e047287 */ /* 0x000fe4000e800000 */
[----:B------:R-:W-:Y:S02]  /*4c20*/  USEL UR7, UR31, UR44, !UP6 ;  /* 0x0000002c1f077287 */ /* 0x000fe4000f000000 */
[----:B--2---:R-:W-:Y:S02]  /*4c30*/  UIMAD.WIDE.U32 UR8, UR4, UR22, URZ ;  /* 0x00000016040872a5 */ /* 0x004fe4000f8e00ff */
[----:B------:R-:W-:Y:S01]  /*4c40*/  UIMAD.WIDE.U32 UR10, UR7, UR22, URZ ;  /* 0x00000016070a72a5 */ /* 0x000fe2000f8e00ff */
[----:B------:R-:W-:Y:S02]  /*4c50*/  UMOV UR5, UR19 ;  /* 0x0000001300057c82 */ /* 0x000fe40008000000 */
[----:B------:R-:W-:Y:S03]  /*4c60*/  USHF.R.U32.HI UR6, URZ, UR45, UR5 ;  /* 0x0000002dff067299 */ /* 0x000fe60008011605 */
[----:B------:R-:W-:Y:S01]  /*4c70*/  UMOV UR5, UR27 ;  /* 0x0000001b00057c82 */ /* 0x000fe20008000000 */
[----:B------:R-:W-:Y:S02]  /*4c80*/  USEL UR6, UR13, UR6, !UP5 ;  /* 0x000000060d067287 */ /* 0x000fe4000e800000 */
[----:B------:R-:W-:Y:S03]  /*4c90*/  USHF.R.U32.HI UR12, URZ, UR41, UR5 ;  /* 0x00000029ff0c7299 */ /* 0x000fe60008011605 */
[----:B------:R-:W-:Y:S02]  /*4ca0*/  UMOV UR5, UR9 ;  /* 0x0000000900057c82 */ /* 0x000fe40008000000 */
[----:B------:R-:W-:Y:S03]  /*4cb0*/  @UP4 USHF.R.U32.HI UR4, URZ, UR23, UR5 ;  /* 0x00000017ff044299 */ /* 0x000fe60008011605 */
[----:B------:R-:W-:Y:S01]  /*4cc0*/  UMOV UR5, UR11 ;  /* 0x0000000b00057c82 */ /* 0x000fe20008000000 */
[----:B------:R-:W-:Y:S02]  /*4cd0*/  UIMAD UR4, UR39, UR4, URZ ;  /* 0x00000004270472a4 */ /* 0x000fe4000f8e02ff */
[----:B------:R-:W-:Y:S02]  /*4ce0*/  @UP4 USHF.R.U32.HI UR7, URZ, UR23, UR5 ;  /* 0x00000017ff074299 */ /* 0x000fe40008011605 */
[----:B------:R-:W-:Y:S02]  /*4cf0*/  UIMAD.WIDE.U32 UR10, UR6, UR22, URZ ;  /* 0x00000016060a72a5 */ /* 0x000fe4000f8e00ff */
[----:B------:R-:W-:Y:S02]  /*4d00*/  USEL UR5, UR14, UR12, !UP6 ;  /* 0x0000000c0e057287 */ /* 0x000fe4000f000000 */
[----:B------:R-:W-:Y:S02]  /*4d10*/  UIMAD UR8, UR39, UR7, URZ ;  /* 0x00000007270872a4 */ /* 0x000fe4000f8e02ff */
[----:B------:R-:W-:Y:S03]  /*4d20*/  UISETP.GE.AND UP0, UPT, UR6, UR4, UPT ;  /* 0x000000040600728c */ /* 0x000fe6000bf06270 */
[----:B------:R-:W-:Y:S01]  /*4d30*/  UMOV UR4, UR11 ;  /* 0x0000000b00047c82 */ /* 0x000fe20008000000 */
[----:B------:R-:W-:Y:S02]  /*4d40*/  UISETP.GE.OR UP0, UPT, UR5, UR8, UP0 ;  /* 0x000000080500728c */ /* 0x000fe40008706670 */
[----:B------:R-:W-:Y:S02]  /*4d50*/  USHF.R.U32.HI UR4, URZ, UR23, UR4 ;  /* 0x00000017ff047299 */ /* 0x000fe40008011604 */
[----:B------:R-:W-:Y:S02]  /*4d60*/  UIMAD.WIDE.U32 UR8, UR5, UR22, URZ ;  /* 0x00000016050872a5 */ /* 0x000fe4000f8e00ff */
[----:B------:R-:W-:Y:S04]  /*4d70*/  USEL UR10, UR6, UR4, !UP4 ;  /* 0x00000004060a7287 */ /* 0x000fe8000e000000 */
[----:B------:R-:W-:Y:S01]  /*4d80*/  UIADD3 UR11, UPT, UPT, -UR10, URZ, URZ ;  /* 0x000000ff0a0b7290 */ /* 0x000fe2000fffe1ff */
[----:B------:R-:W-:Y:S02]  /*4d90*/  @!UP0 UMOV UR4, UR9 ;  /* 0x0000000900048c82 */ /* 0x000fe40008000000 */
[----:B------:R-:W-:Y:S02]  /*4da0*/  @!UP0 USHF.R.U32.HI UR4, URZ, UR23, UR4 ;  /* 0x00000017ff048299 */ /* 0x000fe40008011604 */
[----:B------:R-:W-:Y:S02]  /*4db0*/  UIMAD UR8, UR39, UR11, UR6 ;  /* 0x0000000b270872a4 */ /* 0x000fe4000f8e0206 */
[----:B------:R-:W-:Y:S04]  /*4dc0*/  @!UP0 USEL UR4, UR5, UR4, !UP4 ;  /* 0x0000000405048287 */ /* 0x000fe8000e000000 */
[----:B------:R-:W-:Y:S02]  /*4dd0*/  @!UP0 UIMAD UR8, UR7, UR8, UR4 ;  /* 0x00000008070882a4 */ /* 0x000fe4000f8e0204 */
[----:B------:R-:W-:Y:S02]  /*4de0*/  @!UP0 UIADD3 UR9, UPT, UPT, UR10, -UR4, URZ ;  /* 0x800000040a098290 */ /* 0x000fe4000fffe0ff */
[----:B------:R-:W-:Y:S02]  /*4df0*/  UIADD3 UR4, UPT, UPT, -UR5, URZ, URZ ;  /* 0x000000ff05047290 */ /* 0x000fe4000fffe1ff */
[----:B------:R-:W-:Y:S02]  /*4e00*/  UIADD3 UR7, UPT, UPT, -UR6, URZ, URZ ;  /* 0x000000ff06077290 */ /* 0x000fe4000fffe1ff */
[----:B------:R-:W-:Y:S02]  /*4e10*/  @!UP0 UIMAD UR6, UR9, UR39, UR5 ;  /* 0x00000027090682a4 */ /* 0x000fe4000f8e0205 */
[----:B------:R-:W-:Y:S02]  /*4e20*/  UIMAD UR14, UR15, UR4, UR14 ;  /* 0x000000040f0e72a4 */ /* 0x000fe4000f8e020e */
[----:B------:R-:W-:Y:S01]  /*4e30*/  UIMAD UR13, UR42, UR7, UR13 ;  /* 0x000000072a0d72a4 */ /* 0x000fe2000f8e020d */
[----:B------:R-:W-:Y:S02]  /*4e40*/  @!UP0 UMOV UR5, UR8 ;  /* 0x0000000800058c82 */ /* 0x000fe40008000000 */
[----:B------:R-:W-:Y:S02]  /*4e50*/  UIMAD UR14, UR5, UR15, UR14 ;  /* 0x0000000f050e72a4 */ /* 0x000fe4000f8e020e */
[----:B------:R-:W-:Y:S11]  /*4e60*/  UIMAD UR13, UR6, UR42, UR13 ;  /* 0x0000002a060d72a4 */ /* 0x000ff6000f8e020d */
[----:B------:R-:W-:Y:S01]  /*4e70*/  @!UPT UIADD3 URZ, UPT, UPT, URZ, URZ, URZ ;  /* 0x000000fffffff290 */ /* 0x000fe2000fffe0ff */
.L_x_78:
[----:B------:R-:W3:Y:S01]  /*4e80*/  @!UP2 LDCU.128 UR8, c[0x0][0xb10] ;  /* 0x00016200ff08a7ac */ /* 0x000ee20008000c00 */
[C---:B------:R-:W-:Y:S02]  /*4e90*/  ISETP.NE.U32.AND P1, PT, R4.reuse, RZ, PT ;  /* 0x000000ff0400720c */ /* 0x040fe40003f25070 */
[----:B------:R-:W-:Y:S02]  /*4ea0*/  ISETP.NE.U32.AND P0, PT, R4, RZ, PT ;  /* 0x000000ff0400720c */ /* 0x000fe40003f05070 */
[C---:B------:R-:W-:Y:S02]  /*4eb0*/  ISETP.NE.AND.EX P1, PT, R5.reuse, RZ, PT, P1 ;  /* 0x000000ff0500720c */ /* 0x040fe40003f25310 */
[----:B------:R-:W-:Y:S01]  /*4ec0*/  ISETP.NE.AND.EX P0, PT, R5, RZ, PT, P0 ;  /* 0x000000ff0500720c */ /* 0x000fe20003f05300 */
[----:B------:R-:W4:Y:S01]  /*4ed0*/  @!UP2 LDCU UR5, c[0x0][0xb0c] ;  /* 0x00016180ff05a7ac */ /* 0x000f220008000800 */
[----:B------:R-:W-:Y:S01]  /*4ee0*/  SHF.L.U32 R9, R15, 0x1f, RZ ;  /* 0x0000001f0f097819 */ /* 0x000fe200000006ff */
[----:B------:R-:W-:Y:S02]  /*4ef0*/  USHF.L.U32 UR35, UR16, 0x6, URZ ;  /* 0x0000000610237899 */ /* 0x000fe400080006ff */
[----:B------:R-:W-:Y:S02]  /*4f00*/  USHF.L.U32 UR34, UR20, 0x7, URZ ;  /* 0x0000000714227899 */ /* 0x000fe400080006ff */
[----:B---3--:R-:W-:Y:S07]  /*4f10*/  UIMAD.WIDE.U32 UR6, UR14, UR8, URZ ;  /* 0x000000080e0672a5 */ /* 0x008fee000f8e00ff */
[----:B------:R-:W-:Y:S01]  /*4f20*/  @!UP2 UMOV UR4, UR7 ;  /* 0x000000070004ac82 */ /* 0x000fe20008000000 */
[----:B----4-:R-:W-:Y:S02]  /*4f30*/  @!UP2 UISETP.NE.AND UP0, UPT, UR5, 0x1, UPT ;  /* 0x000000010500a88c */ /* 0x010fe4000bf05270 */
[----:B------:R-:W-:Y:S02]  /*4f40*/  @!UP2 USHF.R.U32.HI UR4, URZ, UR9, UR4 ;  /* 0x00000009ff04a299 */ /* 0x000fe40008011604 */
[----:B------:R-:W-:Y:S02]  /*4f50*/  UIMAD.WIDE.U32 UR6, UR13, UR11, URZ ;  /* 0x0000000b0d0672a5 */ /* 0x000fe4000f8e00ff */
[----:B------:R-:W-:Y:S02]  /*4f60*/  @!UP2 USEL UR8, UR14, UR4, !UP0 ;  /* 0x000000040e08a287 */ /* 0x000fe4000c000000 */
[----:B------:R-:W-:Y:S03]  /*4f70*/  @!UP2 UISETP.NE.AND UP0, UPT, UR10, 0x1, UPT ;  /* 0x000000010a00a88c */ /* 0x000fe6000bf05270 */
[----:B------:R-:W-:Y:S02]  /*4f80*/  @!UP2 UMOV UR6, UR7 ;  /* 0x000000070006ac82 */ /* 0x000fe40008000000 */
[----:B------:R-:W3:Y:S02]  /*4f90*/  @!UP2 LDCU UR4, c[0x0][0xb20] ;  /* 0x00016400ff04a7ac */ /* 0x000ee40008000800 */
[----:B---3--:R-:W-:Y:S04]  /*4fa0*/  @!UP2 USHF.R.U32.HI UR6, URZ, UR4, UR6 ;  /* 0x00000004ff06a299 */ /* 0x008fe80008011606 */
[----:B------:R-:W-:Y:S04]  /*4fb0*/  @!UP2 USEL UR6, UR13, UR6, !UP0 ;  /* 0x000000060d06a287 */ /* 0x000fe8000c000000 */
[----:B------:R-:W-:Y:S02]  /*4fc0*/  @!UP2 UIADD3 UR4, UPT, UPT, -UR8, UR6, URZ ;  /* 0x000000060804a290 */ /* 0x000fe4000fffe1ff */
[----:B------:R-:W-:Y:S02]  /*4fd0*/  @!UP2 UIADD3 UR6, UPT, UPT, UR8, -UR6, URZ ;  /* 0x800000060806a290 */ /* 0x000fe4000fffe0ff */
[----:B------:R-:W-:Y:S02]  /*4fe0*/  @!UP2 UIMAD UR14, UR4, UR5, UR14 ;  /* 0x00000005040ea2a4 */ /* 0x000fe4000f8e020e */
[----:B------:R-:W-:Y:S01]  /*4ff0*/  @!UP2 UIMAD UR13, UR6, UR10, UR13 ;  /* 0x0000000a060da2a4 */ /* 0x000fe2000f8e020d */
[----:B------:R-:W-:Y:S11]  /*5000*/  BRA.U UP3, `(.L_x_79) ;  /* 0x0000000103107547 */ /* 0x000ff6000b800000 */
[----:B------:R-:W-:Y:S04]  /*5010*/  MOV R6, UR53 ;  /* 0x0000003500067c02 */ /* 0x000fe80008000f00 */
[----:B------:R-:W-:Y:S04]  /*5020*/  SHF.L.U32 R6, R6, 0x1f, RZ ;  /* 0x0000001f06067819 */ /* 0x000fe800000006ff */
[----:B------:R-:W3:Y:S02]  /*5030*/  SYNCS.PHASECHK.TRANS64.TRYWAIT P2, [UR21+0x68], R6 ;  /* 0x00006806ff0075a7 */ /* 0x000ee40008041115 */
[----:B---3--:R-:W-:Y:S05]  /*5040*/  @!P2 BRA `(.L_x_80) ;  /* 0x000000400060a947 */ /* 0x008fea0003800000 */
.L_x_79:
[----:B------:R-:W-:Y:S05]  /*5050*/  @!P1 BRA `(.L_x_81) ;  /* 0x0000000000309947 */ /* 0x000fea0003800000 */
[----:B------:R-:W-:Y:S01]  /*5060*/  ISETP.NE.U32.AND P1, PT, R2, RZ, PT ;  /* 0x000000ff0200720c */ /* 0x000fe20003f25070 */
[----:B------:R-:W3:Y:S01]  /*5070*/  LDCU.64 UR4, c[0x0][0x358] ;  /* 0x00006b00ff0477ac */ /* 0x000ee20008000a00 */
[----:B------:R-:W-:Y:S02]  /*5080*/  IMAD.MOV.U32 R52, RZ, RZ, 0x1 ;  /* 0x00000001ff347424 */ /* 0x000fe400078e00ff */
[----:B------:R-:W-:Y:S11]  /*5090*/  ISETP.NE.AND.EX P1, PT, R3, RZ, PT, P1 ;  /* 0x000000ff0300720c */ /* 0x000ff60003f25310 */
[----:B------:R-:W-:Y:S02]  /*50a0*/  @!UPT UIADD3 URZ, UPT, UPT, URZ, URZ, URZ ;  /* 0x000000fffffff290 */ /* 0x000fe4000fffe0ff */
[----:B------:R-:W4:Y:S01]  /*50b0*/  @P1 LDC.64 R10, c[0x0][0x888] ;  /* 0x00022200ff0a1b82 */ /* 0x000f220000000a00 */
[----:B-1----:R-:W-:Y:S04]  /*50c0*/  @P1 IMAD R0, R4, UR60, RZ ;  /* 0x0000003c04001c24 */ /* 0x002fe8000f8e02ff */
[----:B----4-:R-:W-:Y:S04]  /*50d0*/  @P1 IMAD.WIDE R10, R0, 0x4, R10 ;  /* 0x00000004000a1825 */ /* 0x010fe800078e020a */
[----:B------:R-:W-:Y:S01]  /*50e0*/  HFMA2 R0, -RZ, RZ, 0, 5.9604644775390625e-08 ;  /* 0x00000001ff007431 */ /* 0x000fe200000001ff */
[----:B---3-5:R3:W5:Y:S04]  /*50f0*/  @P1 LDG.E R27, desc[UR4][R10.64] ;  /* 0x000000040a1b1981 */ /* 0x028768000c1e1900 */
[----:B------:R-:W-:Y:S01]  /*5100*/  @!P1 PRMT R52, R0, 0x7610, R52 ;  /* 0x0000761000349816 */ /* 0x000fe20000000034 */
[----:B---3--:R-:W4:Y:S06]  /*5110*/  @!P1 LDC R27, c[0x0][0x880] ;  /* 0x00022000ff1b9b82 */ /* 0x008f2c0000000800 */
.L_x_81:
[----:B----45:R-:W-:Y:S01]  /*5120*/  @!P0 FSETP.EQ.AND P1, PT, R27, RZ, PT ;  /* 0x000000ff1b00820b */ /* 0x030fe20003f22000 */
[----:B------:R-:W-:Y:S01]  /*5130*/  @!UPT UIADD3 URZ, UPT, UPT, URZ, URZ, URZ ;  /* 0x000000fffffff290 */ /* 0x000fe2000fffe0ff */
[----:B------:R-:W-:Y:S11]  /*5140*/  @!P0 BRA `(.L_x_82) ;  /* 0x0000000000188947 */ /* 0x000ff60003800000 */
[----:B------:R-:W-:Y:S02]  /*5150*/  LOP3.LUT P0, RZ, R52, 0xff, RZ, 0xc0, !PT ;  /* 0x000000ff34ff7812 */ /* 0x000fe4000780c0ff */
[----:B------:R-:W-:Y:S04]  /*5160*/  ISETP.NE.U32.AND P1, PT, R2, RZ, PT ;  /* 0x000000ff0200720c */ /* 0x000fe80003f25070 */
[----:B------:R-:W-:Y:S04]  /*5170*/  ISETP.NE.AND.EX P1, PT, R3, RZ, PT, P1 ;  /* 0x000000ff0300720c */ /* 0x000fe80003f25310 */
[----:B------:R-:W-:Y:S03]  /*5180*/  PLOP3.LUT P1, PT, P1, PT, PT, 0x8, 0x80 ;  /* 0x000000000080781c */ /* 0x000fe60000f2e170 */
[----:B------:R-:W-:Y:S11]  /*5190*/  @P0 FSETP.EQ.AND P1, PT, R27, RZ, PT ;  /* 0x000000ff1b00020b */ /* 0x000ff60003f22000 */
[----:B------:R-:W-:Y:S02]  /*51a0*/  @!UPT UIADD3 URZ, UPT, UPT, URZ, URZ, URZ ;  /* 0x000000fffffff290 */ /* 0x000fe4000fffe0ff */
.L_x_82:
[----:B------:R-:W3:Y:S01]  /*51b0*/  SYNCS.PHASECHK.TRANS64.TRYWAIT P2, [UR21+0x40], R9 ;  /* 0x00004009ff0075a7 */ /* 0x000ee20008041115 */
[----:B------:R-:W-:Y:S04]  /*51c0*/  ELECT P0, URZ, PT ;  /* 0x0000000000ff782f */ /* 0x000fe80003800000 */
[----:B------:R-:W-:Y:S11]  /*51d0*/  PLOP3.LUT P1, PT, P1, P0, PT, 0xf2, 0x2f ;  /* 0x00000000002f781c */ /* 0x000ff60000f21e72 */
[----:B------:R-:W-:Y:S02]  /*51e0*/  @!UPT UIADD3 URZ, UPT, UPT, URZ, URZ, URZ ;  /* 0x000000fffffff290 */ /* 0x000fe4000fffe0ff */
[----:B------:R-:W-:Y:S05]  /*51f0*/  @!P1 IADD3 R8, P0, PT, R16, 0x580, RZ ;  /* 0x0000058010089810 */ /* 0x000fea0007f1e0ff */
[----:B-1----:R-:W-:Y:S01]  /*5200*/  @!P1 IMAD.X R6, RZ, RZ, R17, P0 ;  /* 0x000000ffff069224 */ /* 0x002fe200000e0611 */
[----:B---3--:R-:W-:Y:S07]  /*5210*/  @!P2 BRA `(.L_x_83) ;  /* 0x000000400004a947 */ /* 0x008fee0003800000 */
.L_x_166:
[----:B------:R-:W-:Y:S01]  /*5220*/  @!P1 R2UR UR5, R8 ;  /* 0x00000000080592ca */ /* 0x000fe200000e0000 */
[----:B------:R-:W-:Y:S01]  /*5230*/  VOTEU.ALL UP0, P1 ;  /* 0x0000000000ff7886 */ /* 0x000fe20000800000 */
[----:B------:R-:W-:Y:S01]  /*5240*/  @!P1 R2UR UR4, R6 ;  /* 0x00000000060492ca */ /* 0x000fe200000e0000 */
[----:B-1----:R-:W-:Y:S01]  /*5250*/  @!P1 IMAD.MOV.U32 R0, RZ, RZ, 0x2000 ;  /* 0x00002000ff009424 */ /* 0x002fe200078e00ff */
[----:B------:R-:W-:Y:S01]  /*5260*/  UMOV UR8, 0x0 ;  /* 0x0000000000087882 */ /* 0x000fe20000000000 */
[----:B------:R-:W-:Y:S01]  /*5270*/  UMOV UR9, 0x10000000 ;  /* 0x1000000000097882 */ /* 0x000fe20000000000 */
[----:B------:R-:W-:Y:S01]  /*5280*/  @!UP0 UIADD3 UR32, UPT, UPT, UR21, 0x400, URZ ;  /* 0x0000040015208890 */ /* 0x000fe2000fffe0ff */
[----:B------:R-:W-:Y:S01]  /*5290*/  @!P1 IADD3 R8, P0, PT, R16, 0x580, RZ ;  /* 0x0000058010089810 */ /* 0x000fe20007f1e0ff */
[----:B------:R-:W-:Y:S01]  /*52a0*/  VOTEU.ALL UP0, P1 ;  /* 0x0000000000ff7886 */ /* 0x000fe20000800000 */
[----:B------:R-:W-:Y:S01]  /*52b0*/  UMOV UR36, UR60 ;  /* 0x0000003c00247c82 */ /* 0x000fe20008000000 */
[----:B------:R-:W-:Y:S02]  /*52c0*/  UPRMT UR6, UR63, 0x654, UR33 ;  /* 0x000006543f067896 */ /* 0x000fe40008000021 */
[----:B------:R-:W-:Y:S02]  /*52d0*/  @!P1 IMAD.X R6, RZ, RZ, R17, P0 ;  /* 0x000000ffff069224 */ /* 0x000fe400000e0611 */
[----:B------:R-:W-:Y:S02]  /*52e0*/  IMAD.U32 R10, RZ, RZ, UR5 ;  /* 0x00000005ff0a7e24 */ /* 0x000fe4000f8e00ff */
[----:B------:R-:W-:Y:S03]  /*52f0*/  IMAD.U32 R11, RZ, RZ, UR4 ;  /* 0x00000004ff0b7e24 */ /* 0x000fe6000f8e00ff */
[----:B------:R-:W-:Y:S02]  /*5300*/  @!P1 R2UR UR4, R10 ;  /* 0x000000000a0492ca */ /* 0x000fe400000e0000 */
[----:B------:R-:W-:Y:S11]  /*5310*/  @!P1 R2UR UR5, R11 ;  /* 0x000000000b0592ca */ /* 0x000ff600000e0000 */
[----:B------:R-:W-:Y:S02]  /*5320*/  @!UPT UIADD3 URZ, UPT, UPT, URZ, URZ, URZ ;  /* 0x000000fffffff290 */ /* 0x000fe4000fffe0ff */
[----:B------:R1:W-:Y:S01]  /*5330*/  @!UP0 UTMALDG.3D [UR32], [UR4], desc[UR8] ;  /* 0x00000820040085b4 */ /* 0x0003e20008011000 */
[----:B------:R1:W-:Y:S01]  /*5340*/  @!P1 SYNCS.ARRIVE.TRANS64.RED.A0TR RZ, [UR21+0x20], R0 ;  /* 0x00002000ffff99a7 */ /* 0x0003e20008300415 */
[----:B------:R-:W-:Y:S01]  /*5350*/  SYNCS.ARRIVE.TRANS64.RED.A1T0 RZ, [UR6], RZ ;  /* 0x000000ffffff79a7 */ /* 0x000fe20008100406 */
[----:B------:R-:W3:Y:S02]  /*5360*/  SYNCS.PHASECHK.TRANS64.TRYWAIT P2, [UR21+0x48], R9 ;  /* 0x00004809ff0075a7 */ /* 0x000ee40008041115 */
[----:B-1-3--:R-:W-:Y:S05]  /*5370*/  @!P2 BRA `(.L_x_84) ;  /* 0x0000003c00c4a947 */ /* 0x00afea0003800000 */
.L_x_168:
        /* <DEDUP_REMOVED lines=8> */
[----:B------:R-:W-:Y:S01]  /*5400*/  @!UP0 UIADD3 UR24, UPT, UPT, UR21, 0x2400, URZ ;  /* 0x0000240015188890 */ /* 0x000fe2000fffe0ff */
[----:B------:R-:W-:Y:S01]  /*5410*/  VOTEU.ALL UP0, P1 ;  /* 0x0000000000ff7886 */ /* 0x000fe20000800000 */
[----:B------:R-:W-:Y:S01]  /*5420*/  UMOV UR27, UR35 ;  /* 0x00000023001b7c82 */ /* 0x000fe20008000000 */
[----:B------:R-:W-:Y:S02]  /*5430*/  UMOV UR28, UR60 ;  /* 0x0000003c001c7c82 */ /* 0x000fe40008000000 */
[----:B------:R-:W-:Y:S01]  /*5440*/  IMAD.U32 R10, RZ, RZ, UR5 ;  /* 0x00000005ff0a7e24 */ /* 0x000fe2000f8e00ff */
[----:B------:R-:W-:Y:S01]  /*5450*/  UPRMT UR6, UR63, 0x654, UR25 ;  /* 0x000006543f067896 */ /* 0x000fe20008000019 */
[----:B------:R-:W-:Y:S02]  /*5460*/  IMAD.U32 R11, RZ, RZ, UR4 ;  /* 0x00000004ff0b7e24 */ /* 0x000fe4000f8e00ff */
[----:B------:R-:W-:Y:S01]  /*5470*/  @!P1 IMAD.X R6, RZ, RZ, R17, P0 ;  /* 0x000000ffff069224 */ /* 0x000fe200000e0611 */
        /* <DEDUP_REMOVED lines=8> */
.L_x_170:
[----:B------:R-:W-:Y:S01]  /*5500*/  @!P1 R2UR UR5, R8 ;  /* 0x00000000080592ca */ /* 0x000fe200000e0000 */
[----:B------:R-:W-:Y:S01]  /*5510*/  VOTEU.ALL UP0, P1 ;  /* 0x0000000000ff7886 */ /* 0x000fe20000800000 */
[----:B------:R-:W-:Y:S01]  /*5520*/  @!P1 R2UR UR4, R6 ;  /* 0x00000000060492ca */ /* 0x000fe200000e0000 */
[----:B-1----:R-:W-:Y:S01]  /*5530*/  @!P1 IMAD.MOV.U32 R0, RZ, RZ, 0x2000 ;  /* 0x00002000ff009424 */ /* 0x002fe200078e00ff */
[----:B------:R-:W-:Y:S01]  /*5540*/  UMOV UR8, 0x0 ;  /* 0x0000000000087882 */ /* 0x000fe20000000000 */
[----:B------:R-:W-:Y:S01]  /*5550*/  UMOV UR9, 0x10000000 ;  /* 0x1000000000097882 */ /* 0x000fe20000000000 */
[----:B------:R-:W-:Y:S01]  /*5560*/  @!UP0 UIADD3 UR18, UPT, UPT, UR34, 0x40, URZ ;  /* 0x0000004022128890 */ /* 0x000fe2000fffe0ff */
[----:B------:R-:W-:Y:S01]  /*5570*/  VIADD R14, R14, 0x1 ;  /* 0x000000010e0e7836 */ /* 0x000fe20000000000 */
[----:B------:R-:W-:Y:S01]  /*5580*/  @!UP0 UIADD3 UR16, UPT, UPT, UR21, 0x4400, URZ ;  /* 0x0000440015108890 */ /* 0x000fe2000fffe0ff */
[----:B------:R-:W-:Y:S01]  /*5590*/  VOTEU.ALL UP0, P1 ;  /* 0x0000000000ff7886 */ /* 0x000fe20000800000 */
[----:B------:R-:W-:Y:S01]  /*55a0*/  UMOV UR19, UR35 ;  /* 0x0000002300137c82 */ /* 0x000fe20008000000 */
[----:B------:R-:W-:Y:S02]  /*55b0*/  UMOV UR20, UR60 ;  /* 0x0000003c00147c82 */ /* 0x000fe40008000000 */
[----:B------:R-:W-:Y:S01]  /*55c0*/  IMAD.U32 R10, RZ, RZ, UR5 ;  /* 0x00000005ff0a7e24 */ /* 0x000fe2000f8e00ff */
[----:B------:R-:W-:Y:S01]  /*55d0*/  UPRMT UR6, UR63, 0x654, UR17 ;  /* 0x000006543f067896 */ /* 0x000fe20008000011 */
        /* <DEDUP_REMOVED lines=9> */
.L_x_172:
[----:B------:R-:W-:Y:S01]  /*5670*/  @!P1 IADD3 R6, P0, PT, R16, 0x580, RZ ;  /* 0x0000058010069810 */ /* 0x000fe20007f1e0ff */
[----:B------:R-:W-:Y:S01]  /*5680*/  VOTEU.ALL UP0, P1 ;  /* 0x0000000000ff7886 */ /* 0x000fe20000800000 */
[----:B------:R-:W-:Y:S01]  /*5690*/  UMOV UR6, 0x0 ;  /* 0x0000000000067882 */ /* 0x000fe20000000000 */
[----:B------:R-:W-:Y:S01]  /*56a0*/  UMOV UR7, 0x10000000 ;  /* 0x1000000000077882 */ /* 0x000fe20000000000 */
[----:B------:R-:W-:Y:S01]  /*56b0*/  @!P1 R2UR UR5, R6 ;  /* 0x00000000060592ca */ /* 0x000fe200000e0000 */
[----:B-1----:R-:W-:Y:S01]  /*56c0*/  @!P1 IMAD.X R0, RZ, RZ, R17, P0 ;  /* 0x000000ffff009224 */ /* 0x002fe200000e0611 */
[----:B------:R-:W-:Y:S01]  /*56d0*/  @!UP0 UIADD3 UR10, UPT, UPT, UR34, 0x60, URZ ;  /* 0x00000060220a8890 */ /* 0x000fe2000fffe0ff */
[----:B------:R-:W-:Y:S01]  /*56e0*/  R2UR UR18, R54 ;  /* 0x00000000361272ca */ /* 0x000fe200000e0000 */
[----:B------:R-:W-:Y:S01]  /*56f0*/  @!UP0 UIADD3 UR8, UPT, UPT, UR21, 0x6400, URZ ;  /* 0x0000640015088890 */ /* 0x000fe2000fffe0ff */
[----:B------:R-:W-:Y:S01]  /*5700*/  R2UR UR16, R55 ;  /* 0x00000000371072ca */ /* 0x000fe200000e0000 */
[----:B------:R-:W-:Y:S01]  /*5710*/  @!UP0 UIADD3 UR9, UPT, UPT, UR21, 0x38, URZ ;  /* 0x0000003815098890 */ /* 0x000fe2000fffe0ff */
[----:B------:R-:W-:Y:S01]  /*5720*/  @!P1 R2UR UR4, R0 ;  /* 0x00000000000492ca */ /* 0x000fe200000e0000 */
[----:B------:R-:W-:Y:S01]  /*5730*/  VOTEU.ALL UP0, P1 ;  /* 0x0000000000ff7886 */ /* 0x000fe20000800000 */
[----:B------:R-:W-:Y:S01]  /*5740*/  UMOV UR11, UR35 ;  /* 0x00000023000b7c82 */ /* 0x000fe20008000000 */
[----:B------:R-:W-:Y:S01]  /*5750*/  UMOV UR12, UR60 ;  /* 0x0000003c000c7c82 */ /* 0x000fe20008000000 */
[C---:B------:R-:W-:Y:S01]  /*5760*/  ISETP.NE.AND P0, PT, R14.reuse, 0x2, PT ;  /* 0x000000020e00780c */ /* 0x040fe20003f05270 */
[----:B------:R-:W-:Y:S01]  /*5770*/  UPLOP3.LUT UP3, UPT, UPT, UPT, UPT, 0x80, 0x8 ;  /* 0x000000000008789c */ /* 0x000fe20003f6f070 */
[----:B------:R-:W-:Y:S01]  /*5780*/  IMAD.U32 R8, RZ, RZ, UR5 ;  /* 0x00000005ff087e24 */ /* 0x000fe2000f8e00ff */
[----:B------:R-:W-:Y:S01]  /*5790*/  LOP3.LUT R15, R15, 0x1, RZ, 0x3c, !PT ;  /* 0x000000010f0f7812 */ /* 0x000fe200078e3cff */
[----:B------:R-:W-:Y:S01]  /*57a0*/  UMOV UR60, UR29 ;  /* 0x0000001d003c7c82 */ /* 0x000fe20008000000 */
[----:B------:R-:W-:Y:S01]  /*57b0*/  SEL R0, RZ, 0x1, P0 ;  /* 0x00000001ff007807 */ /* 0x000fe20000000000 */
[----:B------:R-:W-:Y:S01]  /*57c0*/  UIADD3 UR20, UPT, UPT, UR13, UR18, URZ ;  /* 0x000000120d147290 */ /* 0x000fe2000fffe0ff */
[----:B------:R-:W-:Y:S01]  /*57d0*/  SEL R14, R14, RZ, P0 ;  /* 0x000000ff0e0e7207 */ /* 0x000fe20000000000 */
[----:B------:R-:W-:Y:S01]  /*57e0*/  UIADD3 UR16, UPT, UPT, UR14, UR16, URZ ;  /* 0x000000100e107290 */ /* 0x000fe2000fffe0ff */
[----:B------:R-:W-:Y:S01]  /*57f0*/  IMAD.U32 R9, RZ, RZ, UR4 ;  /* 0x00000004ff097e24 */ /* 0x000fe2000f8e00ff */
[----:B------:R-:W-:Y:S02]  /*5800*/  @!P1 R2UR UR4, R8 ;  /* 0x00000000080492ca */ /* 0x000fe400000e0000 */
[----:B------:R-:W-:Y:S02]  /*5810*/  LOP3.LUT R13, R13, R0, RZ, 0x3c, !PT ;  /* 0x000000000d0d7212 */ /* 0x000fe400078e3cff */
[----:B------:R-:W-:Y:S11]  /*5820*/  @!P1 R2UR UR5, R9 ;  /* 0x00000000090592ca */ /* 0x000ff600000e0000 */
[----:B------:R-:W-:Y:S02]  /*5830*/  @!UPT UIADD3 URZ, UPT, UPT, URZ, URZ, URZ ;  /* 0x000000fffffff290 */ /* 0x000fe4000fffe0ff */
[----:B------:R3:W-:Y:S01]  /*5840*/  @!UP0 UTMALDG.3D [UR8], [UR4], desc[UR6] ;  /* 0x00000608040085b4 */ /* 0x0007e20008011000 */
[----:B------:R3:W-:Y:S01]  /*5850*/  @!P1 SYNCS.ARRIVE.TRANS64.RED.A0TR RZ, [UR21+0x38], R7 ;  /* 0x00003807ffff99a7 */ /* 0x0007e20008300415 */
[----:B------:R-:W-:Y:S01]  /*5860*/  SYNCS.ARRIVE.TRANS64.RED.A1T0 RZ, [UR37], RZ ;  /* 0x000000ffffff79a7 */ /* 0x000fe20008100425 */
[----:B------:R-:W-:Y:S05]  /*5870*/  BRA.U UP1, `(.L_x_87) ;  /* 0xfffffff101607547 */ /* 0x000fea000b83ffff */
[----:B------:R-:W-:-:S04]  /*5880*/  SHF.L.U32 R2, R15, 0x1f, RZ ;  /* 0x0000001f0f027819 */ /* 0x000fc800000006ff */
[----:B------:R-:W1:Y:S02]  /*5890*/  SYNCS.PHASECHK.TRANS64.TRYWAIT P0, [UR21+0x40], R2 ;  /* 0x00004002ff0075a7 */ /* 0x000e640008001115 */
[----:B-1----:R-:W-:Y:S05]  /*58a0*/  @!P0 BRA `(.L_x_88) ;  /* 0x0000003800c08947 */ /* 0x002fea0003800000 */
.L_x_174:
[----:B------:R-:W4:Y:S02]  /*58b0*/  SYNCS.PHASECHK.TRANS64.TRYWAIT P0, [UR21+0x48], R2 ;  /* 0x00004802ff0075a7 */ /* 0x000f240008001115 */
[----:B----4-:R-:W-:Y:S05]  /*58c0*/  @!P0 BRA `(.L_x_89) ;  /* 0x0000003800d08947 */ /* 0x010fea0003800000 */
.L_x_176:
[----:B------:R-:W4:Y:S02]  /*58d0*/  SYNCS.PHASECHK.TRANS64.TRYWAIT P0, [UR21+0x50], R2 ;  /* 0x00005002ff0075a7 */ /* 0x000f240008001115 */
[----:B----4-:R-:W-:Y:S05]  /*58e0*/  @!P0 BRA `(.L_x_90) ;  /* 0x0000003800e08947 */ /* 0x010fea0003800000 */
.L_x_178:
[----:B-1----:R-:W-:-:S07]  /*58f0*/  MOV R0, UR21 ;  /* 0x0000001500007c02 */ /* 0x002fce0008000f00 */
.L_x_91:
[----:B-1----:R-:W-:-:S04]  /*5900*/  SHF.L.U32 R2, R15, 0x1f, RZ ;  /* 0x0000001f0f027819 */ /* 0x002fc800000006ff */
[----:B------:R1:W4:Y:S03]  /*5910*/  SYNCS.PHASECHK.TRANS64.TRYWAIT P0, [R0+URZ+0x58], R2 ;  /* 0x00005802000075a7 */ /* 0x00032600080011ff */
[----:B----4-:R-:W-:Y:S05]  /*5920*/  @!P0 NANOSLEEP.SYNCS 0x989680 ;  /* 0x009896800000895d */ /* 0x010fea0003900000 */
[----:B------:R-:W4:Y:S02]  /*5930*/  @!P0 SYNCS.PHASECHK.TRANS64 P0, [R0+URZ+0x58], R2 ;  /* 0x00005802000085a7 */ /* 0x000f2400080010ff */
[----:B--234-:R-:W-:Y:S05]  /*5940*/  @P0 EXIT ;  /* 0x000000000000094d */ /* 0x01cfea0003800000 */
[----:B------:R-:W-:Y:S05]  /*5950*/  BRA `(.L_x_91) ;  /* 0xfffffffc00e87947 */ /* 0x000fea000383ffff */
.L_x_76:
[----:B------:R-:W-:-:S06]  /*5960*/  UISETP.GE.AND UP0, UPT, UR17, 0x4, UPT ;  /* 0x000000041100788c */ /* 0x000fcc000bf06270 */
[----:B------:R-:W-:-:S13]  /*5970*/  PLOP3.LUT P0, PT, PT, PT, UP0, 0x80, 0x8 ;  /* 0x000000000008781c */ /* 0x000fda0003f0f008 */
[----:B-1----:R-:W-:Y:S05]  /*5980*/  @!P0 EXIT ;  /* 0x000000000000894d */ /* 0x002fea0003800000 */
[----:B------:R-:W-:Y:S01]  /*5990*/  BAR.SYNC.DEFER_BLOCKING 0x6, 0xa0 ;  /* 0x0182800000007b1d */ /* 0x000fe20000010000 */
[C---:B------:R-:W-:Y:S01]  /*59a0*/  IMAD.SHL.U32 R6, R64.reuse, 0x20, RZ ;  /* 0x0000002040067824 */ /* 0x040fe200078e00ff */
[C---:B------:R-:W-:Y:S01]  /*59b0*/  R2P PR, R64.reuse, 0x6 ;  /* 0x0000000640007804 */ /* 0x040fe20000000000 */
[C---:B------:R-:W-:Y:S01]  /*59c0*/  IMAD.SHL.U32 R2, R64.reuse, 0x4, RZ ;  /* 0x0000000440027824 */ /* 0x040fe200078e00ff */
[----:B------:R-:W-:Y:S01]  /*59d0*/  CS2R R58, SRZ ;  /* 0x00000000003a7805 */ /* 0x000fe2000001ff00 */
[----:B------:R-:W-:Y:S01]  /*59e0*/  IMAD.U32 R23, R64, 0x10000, RZ ;  /* 0x0001000040177824 */ /* 0x000fe200078e00ff */
[----:B------:R-:W-:Y:S01]  /*59f0*/  UMOV UR43, 0x400 ;  /* 0x00000400002b7882 */ /* 0x000fe20000000000 */
[----:B------:R-:W1:Y:S01]  /*5a00*/  LDCU.64 UR4, c[0x0][0x890] ;  /* 0x00011200ff0477ac */ /* 0x000e620008000a00 */
[----:B------:R-:W2:Y:S01]  /*5a10*/  LDC.64 R50, c[0x0][0x8b0] ;  /* 0x00022c00ff327b82 */ /* 0x000ea20000000a00 */
[----:B------:R-:W-:Y:S01]  /*5a20*/  LOP3.LUT R3, R6, 0xe0, RZ, 0xc0, !PT ;  /* 0x000000e006037812 */ /* 0x000fe200078ec0ff */
[----:B------:R-:W-:Y:S01]  /*5a30*/  IMAD.SHL.U32 R26, R64, 0x10, RZ ;  /* 0x00000010401a7824 */ /* 0x000fe200078e00ff */
[----:B------:R-:W-:Y:S01]  /*5a40*/  ULEA UR43, UR63, UR43, 0x18 ;  /* 0x0000002b3f2b7291 */ /* 0x000fe2000f8ec0ff */
[----:B------:R-:W-:Y:S01]  /*5a50*/  LOP3.LUT R6, R6, 0x100, RZ, 0xc0, !PT ;  /* 0x0000010006067812 */ /* 0x000fe200078ec0ff */
[----:B------:R-:W-:Y:S01]  /*5a60*/  IMAD.MOV.U32 R63, RZ, RZ, 0x10 ;  /* 0x00000010ff3f7424 */ /* 0x000fe200078e00ff */
[----:B------:R-:W-:Y:S01]  /*5a70*/  LOP3.LUT R2, R3, 0x1c, R2, 0xf8, !PT ;  /* 0x0000001c03027812 */ /* 0x000fe200078ef802 */
[----:B------:R-:W-:Y:S01]  /*5a80*/  IMAD.MOV.U32 R62, RZ, RZ, 0x20 ;  /* 0x00000020ff3e7424 */ /* 0x000fe200078e00ff */
[----:B------:R-:W3:Y:S01]  /*5a90*/  LDC.64 R48, c[0x0][0x8a8] ;  /* 0x00022a00ff307b82 */ /* 0x000ee20000000a00 */
[----:B------:R-:W-:Y:S01]  /*5aa0*/  SHF.R.U32.HI R3, RZ, 0x2, R64 ;  /* 0x00000002ff037819 */ /* 0x000fe20000011640 */
[----:B------:R-:W-:Y:S01]  /*5ab0*/  IMAD.MOV.U32 R61, RZ, RZ, 0x1 ;  /* 0x00000001ff3d7424 */ /* 0x000fe200078e00ff */
[----:B------:R-:W-:Y:S01]  /*5ac0*/  LOP3.LUT R23, R23, 0x600000, RZ, 0xc0, !PT ;  /* 0x0060000017177812 */ /* 0x000fe200078ec0ff */
[----:B------:R-:W-:Y:S01]  /*5ad0*/  IMAD.MOV.U32 R22, RZ, RZ, RZ ;  /* 0x000000ffff167224 */ /* 0x000fe200078e00ff */
[----:B------:R-:W-:Y:S01]  /*5ae0*/  LOP3.LUT R26, R6, 0x600, R26, 0xf8, !PT ;  /* 0x00000600061a7812 */ /* 0x000fe200078ef81a */
[----:B------:R-:W-:Y:S01]  /*5af0*/  IMAD.MOV.U32 R60, RZ, RZ, RZ ;  /* 0x000000ffff3c7224 */ /* 0x000fe200078e00ff */
[----:B------:R-:W-:Y:S01]  /*5b00*/  LOP3.LUT R2, R2, 0x4, R3, 0x78, !PT ;  /* 0x0000000402027812 */ /* 0x000fe200078e7803 */
[----:B------:R-:W4:Y:S01]  /*5b10*/  LDS R0, [UR43+0x120] ;  /* 0x0001202bff007984 */ /* 0x000f220008000800 */
[----:B-1----:R-:W-:Y:S01]  /*5b20*/  IMAD.U32 R66, RZ, RZ, UR4 ;  /* 0x00000004ff427e24 */ /* 0x002fe2000f8e00ff */
[----:B------:R-:W-:Y:S01]  /*5b30*/  UIADD3 UR4, UPT, UPT, UR43, 0x400, URZ ;  /* 0x000004002b047890 */ /* 0x000fe2000fffe0ff */
[----:B------:R-:W-:Y:S01]  /*5b40*/  LOP3.LUT R26, R26, R2, RZ, 0xfc, !PT ;  /* 0x000000021a1a7212 */ /* 0x000fe200078efcff */
[----:B------:R-:W-:Y:S01]  /*5b50*/  IMAD.U32 R65, RZ, RZ, UR5 ;  /* 0x00000005ff417e24 */ /* 0x000fe2000f8e00ff */
[----:B------:R-:W-:Y:S01]  /*5b60*/  LOP3.LUT R64, R64, 0x60, RZ, 0xc0, !PT ;  /* 0x0000006040407812 */ /* 0x000fe200078ec0ff */
[----:B------:R-:W1:Y:S01]  /*5b70*/  LDCU UR58, c[0x0][0x370] ;  /* 0x00006e00ff3a77ac */ /* 0x000e620008000800 */
[----:B------:R-:W-:Y:S01]  /*5b80*/  SEL R63, R63, 0xfffffff0, !P2 ;  /* 0xfffffff03f3f7807 */ /* 0x000fe20005000000 */
[----:B------:R-:W-:Y:S01]  /*5b90*/  IMAD.U32 R56, RZ, RZ, UR4 ;  /* 0x00000004ff387e24 */ /* 0x000fe2000f8e00ff */
[----:B------:R-:W-:Y:S01]  /*5ba0*/  SEL R62, R62, 0xffffffe0, !P1 ;  /* 0xffffffe03e3e7807 */ /* 0x000fe20004800000 */
[----:B------:R-:W1:Y:S01]  /*5bb0*/  LDCU UR42, c[0x0][0xb0c] ;  /* 0x00016180ff2a77ac */ /* 0x000e620008000800 */
[----:B------:R-:W1:Y:S01]  /*5bc0*/  LDCU UR38, c[0x0][0xb30] ;  /* 0x00016600ff2677ac */ /* 0x000e620008000800 */
[----:B------:R-:W1:Y:S01]  /*5bd0*/  LDCU.64 UR56, c[0x0][0x888] ;  /* 0x00011100ff3877ac */ /* 0x000e620008000a00 */
[----:B------:R-:W1:Y:S01]  /*5be0*/  LDCU.64 UR40, c[0x0][0xb28] ;  /* 0x00016500ff2877ac */ /* 0x000e620008000a00 */
[----:B------:R-:W1:Y:S01]  /*5bf0*/  LDCU.128 UR52, c[0x0][0xb10] ;  /* 0x00016200ff3477ac */ /* 0x000e620008000c00 */
[----:B------:R-:W1:Y:S01]  /*5c00*/  LDCU UR47, c[0x0][0x374] ;  /* 0x00006e80ff2f77ac */ /* 0x000e620008000800 */
[----:B------:R-:W-:Y:S01]  /*5c10*/  UMOV UR46, URZ ;  /* 0x000000ff002e7c82 */ /* 0x000fe20008000000 */
[----:B------:R-:W-:Y:S01]  /*5c20*/  UMOV UR45, URZ ;  /* 0x000000ff002d7c82 */ /* 0x000fe20008000000 */
[----:B-1234-:R-:W-:-:S07]  /*5c30*/  IMAD.IADD R23, R0, 0x1, R23 ;  /* 0x0000000100177824 */ /* 0x01efce00078e0217 */
.L_x_135:
[C---:B------:R-:W-:Y:S02]  /*5c40*/  LEA R3, R58.reuse, UR43, 0x3 ;  /* 0x0000002b3a037c11 */ /* 0x040fe4000f8e18ff */
[----:B------:R-:W-:Y:S02]  /*5c50*/  SHF.L.U32 R0, R59, 0x1f, RZ ;  /* 0x0000001f3b007819 */ /* 0x000fe400000006ff */
[----:B-1----:R-:W-:Y:S02]  /*5c60*/  LEA R4, R58, UR43, 0x4 ;  /* 0x0000002b3a047c11 */ /* 0x002fe4000f8e20ff */
[----:B------:R-:W1:Y:S02]  /*5c70*/  SYNCS.PHASECHK.TRANS64.TRYWAIT P0, [R3+URZ+0x70], R0 ;  /* 0x00007000030075a7 */ /* 0x000e6400080011ff */
[----:B-1----:R-:W-:Y:S05]  /*5c80*/  @!P0 BRA `(.L_x_92) ;  /* 0x0000003800108947 */ /* 0x002fea0003800000 */
.L_x_179:
[----:B------:R-:W2:Y:S01]  /*5c90*/  LDS.128 R4, [R4+0x100] ;  /* 0x0001000004047984 */ /* 0x000ea20000000c00 */
[----:B------:R-:W-:Y:S01]  /*5ca0*/  UISETP.GE.AND UP0, UPT, UR39, 0x1, UPT ;  /* 0x000000012700788c */ /* 0x000fe2000bf06270 */
[----:B------:R-:W-:Y:S01]  /*5cb0*/  @!PT LDS RZ, [RZ] ;  /* 0x00000000fffff984 */ /* 0x000fe20000000800 */
[----:B------:R-:W-:Y:S01]  /*5cc0*/  @!PT LDS RZ, [RZ] ;  /* 0x00000000fffff984 */ /* 0x000fe20000000800 */
[----:B------:R-:W-:Y:S01]  /*5cd0*/  @!PT LDS RZ, [RZ] ;  /* 0x00000000fffff984 */ /* 0x000fe20000000800 */
[----:B------:R-:W-:Y:S01]  /*5ce0*/  @!PT LDS RZ, [RZ] ;  /* 0x00000000fffff984 */ /* 0x000fe20000000800 */
[----:B------:R3:W-:Y:S06]  /*5cf0*/  MEMBAR.ALL.CTA ;  /* 0x0000000000007992 */ /* 0x0007ec0000008000 */
[----:B---3--:R-:W3:Y:S01]  /*5d00*/  FENCE.VIEW.ASYNC.S ;  /* 0x00000000000073c6 */ /* 0x008ee20000000000 */
[----:B--2---:R-:W-:Y:S11]  /*5d10*/  LOP3.LUT P0, RZ, R6, 0x1, RZ, 0xc0, !PT ;  /* 0x0000000106ff7812 */ /* 0x004ff6000780c0ff */
[----:B------:R-:W-:Y:S02]  /*5d20*/  @!UPT UIADD3 URZ, UPT, UPT, URZ, URZ, URZ ;  /* 0x000000fffffff290 */ /* 0x000fe4000fffe0ff */
[----:B---3--:R-:W-:Y:S01]  /*5d30*/  VOTEU.ANY UP1, P0 ;  /* 0x0000000000ff7886 */ /* 0x008fe20000020100 */
[----:B------:R-:W-:Y:S01]  /*5d40*/  PLOP3.LUT P0, PT, PT, PT, UP1, 0x80, 0x8 ;  /* 0x000000000008781c */ /* 0x000fe20003f0f018 */
[----:B------:R-:W-:Y:S11]  /*5d50*/  UP2UR UR61, UPR, URZ, 0x2 ;  /* 0x00000002ff3d7883 */ /* 0x000ff60008000000 */
[----:B------:R-:W-:Y:S01]  /*5d60*/  @!UPT UIADD3 URZ, UPT, UPT, URZ, URZ, URZ ;  /* 0x000000fffffff290 */ /* 0x000fe2000fffe0ff */
[----:B-1----:R-:W-:Y:S02]  /*5d70*/  @P0 SHF.R.U32.HI R0, RZ, 0x10, R5 ;  /* 0x00000010ff000819 */ /* 0x002fe40000011605 */
        /* <DEDUP_REMOVED lines=12> */
[----:B------:R-:W2:Y:S01]  /*5e40*/  LDCU UR12, c[0x0][0xb20] ;  /* 0x00016400ff0c77ac */ /* 0x000ea20008000800 */
[----:B------:R-:W-:Y:S02]  /*5e50*/  UIMAD.WIDE.U32 UR4, UR47, UR55, URZ ;  /* 0x000000372f0472a5 */ /* 0x000fe4000f8e00ff */
[----:B------:R-:W-:Y:S02]  /*5e60*/  UIMAD.WIDE.U32 UR6, UR58, UR52, URZ ;  /* 0x000000343a0672a5 */ /* 0x000fe4000f8e00ff */
[----:B------:R-:W-:Y:S02]  /*5e70*/  UISETP.NE.AND UP0, UPT, UR54, 0x1, UPT ;  /* 0x000000013600788c */ /* 0x000fe4000bf05270 */
[----:B------:R-:W-:Y:S02]  /*5e80*/  UIMAD.WIDE.U32 UR8, UR36, UR55, URZ ;  /* 0x00000037240872a5 */ /* 0x000fe4000f8e00ff */
[----:B------:R-:W-:Y:S02]  /*5e90*/  UIMAD.WIDE.U32 UR10, UR37, UR52, URZ ;  /* 0x00000034250a72a5 */ /* 0x000fe4000f8e00ff */
[----:B------:R-:W-:Y:S02]  /*5ea0*/  UISETP.NE.AND UP1, UPT, UR42, 0x1, UPT ;  /* 0x000000012a00788c */ /* 0x000fe4000bf25270 */
[----:B------:R-:W-:Y:S01]  /*5eb0*/  UISETP.NE.AND UP2, UPT, UR39, 0x1, UPT ;  /* 0x000000012700788c */ /* 0x000fe2000bf45270 */
[----:B------:R-:W-:Y:S02]  /*5ec0*/  UMOV UR4, UR5 ;  /* 0x0000000500047c82 */ /* 0x000fe40008000000 */
[----:B--2---:R-:W-:Y:S03]  /*5ed0*/  USHF.R.U32.HI UR5, URZ, UR12, UR4 ;  /* 0x0000000cff057299 */ /* 0x004fe60008011604 */
[----:B------:R-:W-:Y:S02]  /*5ee0*/  UMOV UR4, UR7 ;  /* 0x0000000700047c82 */ /* 0x000fe40008000000 */
[----:B------:R-:W-:Y:S02]  /*5ef0*/  USHF.R.U32.HI UR7, URZ, UR53, UR4 ;  /* 0x00000035ff077299 */ /* 0x000fe40008011604 */
[----:B------:R-:W-:Y:S02]  /*5f00*/  USEL UR4, UR47, UR5, !UP0 ;  /* 0x000000052f047287 */ /* 0x000fe4000c000000 */
[----:B------:R-:W-:Y:S01]  /*5f10*/  USEL UR7, UR58, UR7, !UP1 ;  /* 0x000000073a077287 */ /* 0x000fe2000c800000 */
[----:B------:R-:W-:Y:S01]  /*5f20*/  UMOV UR5, UR9 ;  /* 0x0000000900057c82 */ /* 0x000fe20008000000 */
[----:B------:R-:W-:Y:S02]  /*5f30*/  UIMAD.WIDE.U32 UR8, UR4, UR40, URZ ;  /* 0x00000028040872a5 */ /* 0x000fe4000f8e00ff */
[----:B------:R-:W-:Y:S03]  /*5f40*/  USHF.R.U32.HI UR6, URZ, UR12, UR5 ;  /* 0x0000000cff067299 */ /* 0x000fe60008011605 */
[----:B------:R-:W-:Y:S01]  /*5f50*/  UMOV UR5, UR11 ;  /* 0x0000000b00057c82 */ /* 0x000fe20008000000 */
[----:B------:R-:W-:Y:S02]  /*5f60*/  UIMAD.WIDE.U32 UR10, UR7, UR40, URZ ;  /* 0x00000028070a72a5 */ /* 0x000fe4000f8e00ff */
[----:B------:R-:W-:Y:S02]  /*5f70*/  USHF.R.U32.HI UR12, URZ, UR53, UR5 ;  /* 0x00000035ff0c7299 */ /* 0x000fe40008011605 */
[----:B------:R-:W-:Y:S01]  /*5f80*/  USEL UR6, UR36, UR6, !UP0 ;  /* 0x0000000624067287 */ /* 0x000fe2000c000000 */
[----:B------:R-:W-:Y:S02]  /*5f90*/  UMOV UR5, UR9 ;  /* 0x0000000900057c82 */ /* 0x000fe40008000000 */
[----:B------:R-:W-:Y:S01]  /*5fa0*/  UMOV UR10, UR11 ;  /* 0x0000000b000a7c82 */ /* 0x000fe20008000000 */
[----:B------:R-:W-:Y:S02]  /*5fb0*/  @UP2 USHF.R.U32.HI UR4, URZ, UR41, UR5 ;  /* 0x00000029ff042299 */ /* 0x000fe40008011605 */
[----:B------:R-:W-:Y:S02]  /*5fc0*/  @UP2 USHF.R.U32.HI UR7, URZ, UR41, UR10 ;  /* 0x00000029ff072299 */ /* 0x000fe4000801160a */
[----:B------:R-:W-:Y:S02]  /*5fd0*/  UIMAD UR4, UR39, UR4, URZ ;  /* 0x00000004270472a4 */ /* 0x000fe4000f8e02ff */
        /* <DEDUP_REMOVED lines=8> */
[----:B------:R-:W-:Y:S02]  /*6060*/  USEL UR11, UR6, UR4, !UP2 ;  /* 0x00000004060b7287 */ /* 0x000fe4000d000000 */
[----:B------:R-:W-:Y:S02]  /*6070*/  UIADD3 UR8, UPT, UPT, -UR5, URZ, URZ ;  /* 0x000000ff05087290 */ /* 0x000fe4000fffe1ff */
[----:B------:R-:W-:Y:S01]  /*6080*/  UIADD3 UR10, UPT, UPT, -UR11, URZ, URZ ;  /* 0x000000ff0b0a7290 */ /* 0x000fe2000fffe1ff */
[----:B------:R-:W-:Y:S01]  /*6090*/  @!UP0 UMOV UR4, UR9 ;  /* 0x0000000900048c82 */ /* 0x000fe20008000000 */
[----:B------:R-:W-:Y:S02]  /*60a0*/  UIADD3 UR9, UPT, UPT, -UR6, URZ, URZ ;  /* 0x000000ff06097290 */ /* 0x000fe4000fffe1ff */
[----:B------:R-:W-:Y:S02]  /*60b0*/  @!UP0 USHF.R.U32.HI UR4, URZ, UR41, UR4 ;  /* 0x00000029ff048299 */ /* 0x000fe40008011604 */
[----:B------:R-:W-:Y:S02]  /*60c0*/  UIMAD UR10, UR39, UR10, UR6 ;  /* 0x0000000a270a72a4 */ /* 0x000fe4000f8e0206 */
[----:B------:R-:W-:Y:S04]  /*60d0*/  @!UP0 USEL UR4, UR5, UR4, !UP2 ;  /* 0x0000000405048287 */ /* 0x000fe8000d000000 */
[----:B------:R-:W-:Y:S02]  /*60e0*/  @!UP0 UIMAD UR10, UR7, UR10, UR4 ;  /* 0x0000000a070a82a4 */ /* 0x000fe4000f8e0204 */
[----:B------:R-:W-:Y:S02]  /*60f0*/  @!UP0 UIADD3 UR11, UPT, UPT, UR11, -UR4, URZ ;  /* 0x800000040b0b8290 */ /* 0x000fe4000fffe0ff */
[----:B------:R-:W-:Y:S02]  /*6100*/  UIMAD UR7, UR42, UR8, UR37 ;  /* 0x000000082a0772a4 */ /* 0x000fe4000f8e0225 */
[----:B------:R-:W-:Y:S02]  /*6110*/  @!UP0 UIMAD UR6, UR11, UR39, UR5 ;  /* 0x000000270b0682a4 */ /* 0x000fe4000f8e0205 */
[----:B------:R-:W-:Y:S01]  /*6120*/  UIMAD UR4, UR54, UR9, UR36 ;  /* 0x00000009360472a4 */ /* 0x000fe2000f8e0224 */
[----:B------:R-:W-:Y:S02]  /*6130*/  @!UP0 UMOV UR5, UR10 ;  /* 0x0000000a00058c82 */ /* 0x000fe40008000000 */
[----:B------:R-:W-:Y:S02]  /*6140*/  UIMAD UR37, UR5, UR42, UR7 ;  /* 0x0000002a052572a4 */ /* 0x000fe4000f8e0207 */
[----:B------:R-:W-:Y:S11]  /*6150*/  UIMAD UR36, UR6, UR54, UR4 ;  /* 0x00000036062472a4 */ /* 0x000ff6000f8e0204 */
[----:B------:R-:W-:Y:S01]  /*6160*/  @!UPT UIADD3 URZ, UPT, UPT, URZ, URZ, URZ ;  /* 0x000000fffffff290 */ /* 0x000fe2000fffe0ff */
.L_x_93:
[----:B------:R-:W-:Y:S01]  /*6170*/  UISETP.NE.AND UP0, UPT, UR38, 0x1, UPT ;  /* 0x000000012600788c */ /* 0x000fe2000bf05270 */
[----:B------:R-:W-:Y:S01]  /*6180*/  LOP3.LUT P0, RZ, R56, 0x3f0, RZ, 0xc0, !PT ;  /* 0x000003f038ff7812 */ /* 0x000fe2000780c0ff */
[----:B------:R-:W-:Y:S01]  /*6190*/  USHF.L.U32 UR50, UR16, 0x6, URZ ;  /* 0x0000000610327899 */ /* 0x000fe200080006ff */
[----:B------:R-:W-:Y:S01]  /*61a0*/  BSSY.RECONVERGENT B6, `(.L_x_94) ;  /* 0x0000034000067945 */ /* 0x000fe20003800200 */
[----:B------:R-:W-:Y:S01]  /*61b0*/  USHF.L.U32 UR49, UR20, 0x7, URZ ;  /* 0x0000000714317899 */ /* 0x000fe200080006ff */
[----:B------:R-:W-:Y:S06]  /*61c0*/  IADD3 R58, PT, PT, R58, 0x1, RZ ;  /* 0x000000013a3a7810 */ /* 0x000fec0007ffe0ff */
[----:B------:R-:W2:Y:S01]  /*61d0*/  @!UP0 LDCU.128 UR12, c[0x0][0xb10] ;  /* 0x00016200ff0c87ac */ /* 0x000ea20008000c00 */
[----:B------:R-:W3:Y:S01]  /*61e0*/  @!UP0 LDCU UR5, c[0x0][0xb0c] ;  /* 0x00016180ff0587ac */ /* 0x000ee20008000800 */
[----:B------:R-:W4:Y:S01]  /*61f0*/  @!UP0 LDCU UR10, c[0x0][0xb20] ;  /* 0x00016400ff0a87ac */ /* 0x000f220008000800 */
[----:B--2---:R-:W-:Y:S02]  /*6200*/  UIMAD.WIDE.U32 UR8, UR37, UR12, URZ ;  /* 0x0000000c250872a5 */ /* 0x004fe4000f8e00ff */
[----:B------:R-:W-:Y:S02]  /*6210*/  UIMAD.WIDE.U32 UR6, UR36, UR15, URZ ;  /* 0x0000000f240672a5 */ /* 0x000fe4000f8e00ff */
[----:B------:R-:W-:Y:S03]  /*6220*/  @!UP0 UISETP.NE.AND UP1, UPT, UR14, 0x1, UPT ;  /* 0x000000010e00888c */ /* 0x000fe6000bf25270 */
[----:B------:R-:W-:Y:S01]  /*6230*/  @!UP0 UMOV UR4, UR9 ;  /* 0x0000000900048c82 */ /* 0x000fe20008000000 */
[----:B---3--:R-:W-:Y:S02]  /*6240*/  @!UP0 UISETP.NE.AND UP2, UPT, UR5, 0x1, UPT ;  /* 0x000000010500888c */ /* 0x008fe4000bf45270 */
[----:B------:R-:W-:Y:S01]  /*6250*/  @!UP0 USHF.R.U32.HI UR4, URZ, UR13, UR4 ;  /* 0x0000000dff048299 */ /* 0x000fe20008011604 */
[----:B------:R-:W-:Y:S02]  /*6260*/  @!UP0 UMOV UR6, UR7 ;  /* 0x0000000700068c82 */ /* 0x000fe40008000000 */
[----:B----4-:R-:W-:Y:S02]  /*6270*/  @!UP0 USHF.R.U32.HI UR6, URZ, UR10, UR6 ;  /* 0x0000000aff068299 */ /* 0x010fe40008011606 */
[----:B------:R-:W-:Y:S02]  /*6280*/  @!UP0 USEL UR7, UR37, UR4, !UP2 ;  /* 0x0000000425078287 */ /* 0x000fe4000d000000 */
[----:B------:R-:W-:Y:S04]  /*6290*/  @!UP0 USEL UR6, UR36, UR6, !UP1 ;  /* 0x0000000624068287 */ /* 0x000fe8000c800000 */
[----:B------:R-:W-:Y:S02]  /*62a0*/  @!UP0 UIADD3 UR4, UPT, UPT, -UR7, UR6, URZ ;  /* 0x0000000607048290 */ /* 0x000fe4000fffe1ff */
[----:B------:R-:W-:Y:S02]  /*62b0*/  @!UP0 UIADD3 UR6, UPT, UPT, UR7, -UR6, URZ ;  /* 0x8000000607068290 */ /* 0x000fe4000fffe0ff */
[----:B------:R-:W-:Y:S02]  /*62c0*/  @!UP0 UIMAD UR37, UR4, UR5, UR37 ;  /* 0x00000005042582a4 */ /* 0x000fe4000f8e0225 */
[----:B------:R-:W-:Y:S01]  /*62d0*/  @!UP0 UIMAD UR36, UR6, UR14, UR36 ;  /* 0x0000000e062482a4 */ /* 0x000fe2000f8e0224 */
[----:B------:R-:W-:Y:S11]  /*62e0*/  @!P0 BRA `(.L_x_95) ;  /* 0x00000000007c8947 */ /* 0x000ff60003800000 */
[----:B------:R-:W2:Y:S01]  /*62f0*/  LDCU.64 UR8, c[0x4][0x80] ;  /* 0x01001000ff0877ac */ /* 0x000ea20008000a00 */
[----:B------:R-:W-:Y:S01]  /*6300*/  MOV R2, 0x0 ;  /* 0x0000000000027802 */ /* 0x000fe20000000f00 */
[----:B------:R-:W-:Y:S02]  /*6310*/  HFMA2 R12, -RZ, RZ, 0, 5.9604644775390625e-08 ;  /* 0x00000001ff0c7431 */ /* 0x000fe400000001ff */
[----:B------:R-:W-:Y:S01]  /*6320*/  IMAD.MOV.U32 R8, RZ, RZ, 0x70 ;  /* 0x00000070ff087424 */ /* 0x000fe200078e00ff */
[----:B------:R3:W4:Y:S01]  /*6330*/  LDC.64 R14, c[0x4][R2] ;  /* 0x01000000020e7b82 */ /* 0x0007220000000a00 */
[----:B------:R-:W1:Y:S01]  /*6340*/  LDCU.64 UR6, c[0x4][0x88] ;  /* 0x01001100ff0677ac */ /* 0x000e620008000a00 */
[----:B------:R-:W-:Y:S01]  /*6350*/  IMAD.MOV.U32 R13, RZ, RZ, RZ ;  /* 0x000000ffff0d7224 */ /* 0x000fe200078e00ff */
[----:B------:R-:W1:Y:S01]  /*6360*/  LDCU.64 UR4, c[0x4][0x8] ;  /* 0x01000100ff0477ac */ /* 0x000e620008000a00 */
[----:B--2---:R-:W-:Y:S01]  /*6370*/  MOV R5, UR9 ;  /* 0x0000000900057c02 */ /* 0x004fe20008000f00 */
[----:B------:R-:W-:Y:S01]  /*6380*/  IMAD.U32 R4, RZ, RZ, UR8 ;  /* 0x00000008ff047e24 */ /* 0x000fe2000f8e00ff */
[----:B-1----:R-:W-:Y:S01]  /*6390*/  MOV R7, UR7 ;  /* 0x0000000700077c02 */ /* 0x002fe20008000f00 */
[----:B------:R-:W-:Y:S01]  /*63a0*/  IMAD.U32 R6, RZ, RZ, UR6 ;  /* 0x00000006ff067e24 */ /* 0x000fe2000f8e00ff */
[----:B------:R-:W-:Y:S01]  /*63b0*/  MOV R11, UR5 ;  /* 0x00000005000b7c02 */ /* 0x000fe20008000f00 */
[----:B------:R-:W-:Y:S02]  /*63c0*/  IMAD.U32 R10, RZ, RZ, UR4 ;  /* 0x00000004ff0a7e24 */ /* 0x000fe4000f8e00ff */
[----:B------:R-:W-:Y:S07]  /*63d0*/  LEPC R20, `(.L_x_96) ;  /* 0x000000001014794e */ /* 0x000fee0000000000 */
[----:B---345:R-:W-:Y:S05]  /*63e0*/  CALL.ABS.NOINC R14 ;  /* 0x000000000e007343 */ /* 0x038fea0003c00000 */
.L_x_96:
[----:B------:R-:W1:Y:S01]  /*63f0*/  LDCU.64 UR8, c[0x4][0x80] ;  /* 0x01001000ff0877ac */ /* 0x000e620008000a00 */
[----:B------:R-:W2:Y:S01]  /*6400*/  LDC.64 R2, c[0x4][R2] ;  /* 0x0100000002027b82 */ /* 0x000ea20000000a00 */
[----:B------:R-:W-:Y:S02]  /*6410*/  HFMA2 R12, -RZ, RZ, 0, 5.9604644775390625e-08 ;  /* 0x00000001ff0c7431 */ /* 0x000fe400000001ff */
[----:B------:R-:W-:Y:S02]  /*6420*/  IMAD.MOV.U32 R8, RZ, RZ, 0x70 ;  /* 0x00000070ff087424 */ /* 0x000fe400078e00ff */
[----:B------:R-:W-:Y:S01]  /*6430*/  IMAD.MOV.U32 R13, RZ, RZ, RZ ;  /* 0x000000ffff0d7224 */ /* 0x000fe200078e00ff */
[----:B------:R-:W3:Y:S01]  /*6440*/  LDCU.64 UR6, c[0x4][0x88] ;  /* 0x01001100ff0677ac */ /* 0x000ee20008000a00 */
[----:B------:R-:W4:Y:S01]  /*6450*/  LDCU.64 UR4, c[0x4][0x8] ;  /* 0x01000100ff0477ac */ /* 0x000f220008000a00 */
[----:B-1----:R-:W-:Y:S02]  /*6460*/  MOV R4, UR8 ;  /* 0x0000000800047c02 */ /* 0x002fe40008000f00 */
[----:B------:R-:W-:Y:S02]  /*6470*/  MOV R5, UR9 ;  /* 0x0000000900057c02 */ /* 0x000fe40008000f00 */
[----:B---3--:R-:W-:Y:S01]  /*6480*/  MOV R7, UR7 ;  /* 0x0000000700077c02 */ /* 0x008fe20008000f00 */
[----:B------:R-:W-:Y:S01]  /*6490*/  IMAD.U32 R6, RZ, RZ, UR6 ;  /* 0x00000006ff067e24 */ /* 0x000fe2000f8e00ff */
[----:B----4-:R-:W-:Y:S01]  /*64a0*/  MOV R11, UR5 ;  /* 0x00000005000b7c02 */ /* 0x010fe20008000f00 */
[----:B------:R-:W-:Y:S02]  /*64b0*/  IMAD.U32 R10, RZ, RZ, UR4 ;  /* 0x00000004ff0a7e24 */ /* 0x000fe4000f8e00ff */
[----:B------:R-:W-:Y:S07]  /*64c0*/  LEPC R20, `(.L_x_95) ;  /* 0x000000001014794e */ /* 0x000fee0000000000 */
[----:B--2---:R-:W-:Y:S05]  /*64d0*/  CALL.ABS.NOINC R2 ;  /* 0x0000000002007343 */ /* 0x004fea0003c00000 */
.L_x_95:
[----:B------:R-:W-:Y:S05]  /*64e0*/  BSYNC.RECONVERGENT B6 ;  /* 0x0000000000067941 */ /* 0x000fea0003800200 */
.L_x_94:
[----:B------:R-:W-:Y:S01]  /*64f0*/  R2UR UR5, R66 ;  /* 0x00000000420572ca */ /* 0x000fe200000e0000 */
[----:B------:R-:W-:Y:S01]  /*6500*/  UISETP.NE.AND UP2, UPT, UR62, URZ, UPT ;  /* 0x000000ff3e00728c */ /* 0x000fe2000bf45270 */
[----:B------:R-:W-:Y:S02]  /*6510*/  R2UR UR4, R65 ;  /* 0x00000000410472ca */ /* 0x000fe400000e0000 */
[----:B------:R-:W-:Y:S02]  /*6520*/  ISETP.NE.U32.AND P4, PT, R50, RZ, PT ;  /* 0x000000ff3200720c */ /* 0x000fe40003f85070 */
[----:B------:R-:W-:Y:S02]  /*6530*/  ISETP.NE.U32.AND P2, PT, RZ, UR56, PT ;  /* 0x00000038ff007c0c */ /* 0x000fe4000bf45070 */
[----:B------:R-:W-:Y:S02]  /*6540*/  PLOP3.LUT P1, PT, PT, PT, UP2, 0x80, 0x8 ;  /* 0x000000000008781c */ /* 0x000fe40003f2f028 */
[----:B------:R-:W-:Y:S02]  /*6550*/  ISETP.NE.AND.EX P4, PT, R51, RZ, PT, P4 ;  /* 0x000000ff3300720c */ /* 0x000fe40003f85340 */
[----:B------:R-:W-:Y:S01]  /*6560*/  ISETP.NE.AND.EX P2, PT, RZ, UR57, PT, P2 ;  /* 0x00000039ff007c0c */ /* 0x000fe2000bf45320 */
[----:B------:R-:W-:Y:S04]  /*6570*/  UISETP.NE.U32.AND UP0, UPT, UR5, URZ, UPT ;  /* 0x000000ff0500728c */ /* 0x000fe8000bf05070 */
[----:B------:R-:W-:Y:S02]  /*6580*/  UISETP.NE.AND.EX UP1, UPT, UR4, URZ, UPT, UP0 ;  /* 0x000000ff0400728c */ /* 0x000fe4000bf25300 */
[----:B------:R-:W-:Y:S02]  /*6590*/  UPLOP3.LUT UP0, UPT, UPT, UPT, UPT, 0x40, 0x4 ;  /* 0x000000000004789c */ /* 0x000fe40003f0e870 */
[----:B------:R-:W-:Y:S06]  /*65a0*/  @UP2 UPLOP3.LUT UP0, UPT, UPT, UPT, UP1, 0x80, 0x8 ;  /* 0x000000000008289c */ /* 0x000fec0003f0f010 */
[----:B------:R-:W-:Y:S01]  /*65b0*/  PLOP3.LUT P0, PT, PT, PT, UP0, 0x80, 0x8 ;  /* 0x000000000008781c */ /* 0x000fe20003f0f008 */
[----:B------:R-:W-:Y:S01]  /*65c0*/  @!UPT UIADD3 URZ, UPT, UPT, URZ, URZ, URZ ;  /* 0x000000fffffff290 */ /* 0x000fe2000fffe0ff */
[----:B------:R-:W-:Y:S11]  /*65d0*/  BRA.U !UP1, `(.L_x_97) ;  /* 0x0000000109407547 */ /* 0x000ff6000b800000 */
[----:B------:R-:W-:Y:S01]  /*65e0*/  UISETP.NE.U32.AND UP0, UPT, UR56, URZ, UPT ;  /* 0x000000ff3800728c */ /* 0x000fe2000bf05070 */
[----:B------:R-:W-:Y:S01]  /*65f0*/  R2UR UR6, R66 ;  /* 0x00000000420672ca */ /* 0x000fe200000e0000 */
[----:B------:R-:W2:Y:S01]  /*6600*/  LDCU.64 UR8, c[0x0][0x358] ;  /* 0x00006b00ff0877ac */ /* 0x000ea20008000a00 */
[----:B------:R-:W-:Y:S02]  /*6610*/  HFMA2 R52, -RZ, RZ, 0, 5.9604644775390625e-08 ;  /* 0x00000001ff347431 */ /* 0x000fe400000001ff */
[----:B-1----:R-:W-:Y:S01]  /*6620*/  IMAD.MOV.U32 R0, RZ, RZ, 0x1 ;  /* 0x00000001ff007424 */ /* 0x002fe200078e00ff */
[----:B------:R-:W-:Y:S06]  /*6630*/  UISETP.NE.AND.EX UP0, UPT, UR57, URZ, UPT, UP0 ;  /* 0x000000ff3900728c */ /* 0x000fec000bf05300 */
[----:B------:R-:W-:Y:S05]  /*6640*/  PLOP3.LUT P3, PT, PT, PT, UP0, 0x80, 0x8 ;  /* 0x000000000008781c */ /* 0x000fea0003f6f008 */
[----:B------:R-:W1:Y:S01]  /*6650*/  @UP0 LDCU.64 UR4, c[0x0][0x888] ;  /* 0x00011100ff0407ac */ /* 0x000e620008000a00 */
[----:B------:R-:W-:Y:S07]  /*6660*/  @UP0 UIMAD UR6, UR60, UR6, URZ ;  /* 0x000000063c0602a4 */ /* 0x000fee000f8e02ff */
[----:B------:R-:W-:Y:S01]  /*6670*/  @!P3 PRMT R52, R0, 0x7610, R52 ;  /* 0x000076100034b816 */ /* 0x000fe20000000034 */
[----:B-1----:R-:W-:Y:S06]  /*6680*/  @UP0 UIMAD.WIDE UR4, UR6, 0x4, UR4 ;  /* 0x00000004060408a5 */ /* 0x002fec000f8e0204 */
[----:B------:R-:W-:Y:S02]  /*6690*/  IMAD.U32 R2, RZ, RZ, UR4 ;  /* 0x00000004ff027e24 */ /* 0x000fe4000f8e00ff */
[----:B------:R-:W-:Y:S03]  /*66a0*/  IMAD.U32 R3, RZ, RZ, UR5 ;  /* 0x00000005ff037e24 */ /* 0x000fe6000f8e00ff */
[----:B------:R-:W1:Y:S02]  /*66b0*/  @!UP0 LDCU UR4, c[0x0][0x880] ;  /* 0x00011000ff0487ac */ /* 0x000e640008000800 */
[----:B--2--5:R2:W5:Y:S02]  /*66c0*/  @P3 LDG.E R27, desc[UR8][R2.64] ;  /* 0x00000008021b3981 */ /* 0x024564000c1e1900 */
[----:B-12---:R-:W-:Y:S02]  /*66d0*/  @!P3 MOV R27, UR4 ;  /* 0x00000004001bbc02 */ /* 0x006fe40008000f00 */
.L_x_97:
[----:B------:R-:W-:Y:S05]  /*66e0*/  @!P4 BRA `(.L_x_98) ;  /* 0x000000000024c947 */ /* 0x000fea0003800000 */
[----:B------:R-:W-:Y:S01]  /*66f0*/  ISETP.NE.U32.AND P3, PT, R48, RZ, PT ;  /* 0x000000ff3000720c */ /* 0x000fe20003f65070 */
[----:B------:R-:W2:Y:S03]  /*6700*/  LDCU.64 UR4, c[0x0][0x358] ;  /* 0x00006b00ff0477ac */ /* 0x000ea60008000a00 */
[----:B------:R-:W-:Y:S11]  /*6710*/  ISETP.NE.AND.EX P3, PT, R49, RZ, PT, P3 ;  /* 0x000000ff3100720c */ /* 0x000ff60003f65330 */
[----:B------:R-:W-:Y:S02]  /*6720*/  @!UPT UIADD3 URZ, UPT, UPT, URZ, URZ, URZ ;  /* 0x000000fffffff290 */ /* 0x000fe4000fffe0ff */
[----:B------:R-:W3:Y:S01]  /*6730*/  @P3 LDC.64 R2, c[0x0][0x8a8] ;  /* 0x00022a00ff023b82 */ /* 0x000ee20000000a00 */
[----:B-1----:R-:W-:Y:S04]  /*6740*/  @P3 IMAD R0, R50, UR60, RZ ;  /* 0x0000003c32003c24 */ /* 0x002fe8000f8e02ff */
[----:B---3--:R-:W-:Y:S05]  /*6750*/  @P3 IMAD.WIDE R2, R0, 0x4, R2 ;  /* 0x0000000400023825 */ /* 0x008fea00078e0202 */
[----:B--2--5:R2:W5:Y:S02]  /*6760*/  @P3 LDG.E R24, desc[UR4][R2.64] ;  /* 0x0000000402183981 */ /* 0x024564000c1e1900 */
[----:B--2---:R-:W3:Y:S02]  /*6770*/  @!P3 LDC R24, c[0x0][0x8a0] ;  /* 0x00022800ff18bb82 */ /* 0x004ee40000000800 */
.L_x_98:
[----:B-----5:R-:W-:Y:S01]  /*6780*/  FSETP.NEU.AND P3, PT, R27, RZ, PT ;  /* 0x000000ff1b00720b */ /* 0x020fe20003f6d000 */
[----:B------:R-:W-:Y:S01]  /*6790*/  IMAD.SHL.U32 R75, R26, 0x4, RZ ;  /* 0x000000041a4b7824 */ /* 0x000fe200078e00ff */
[----:B------:R-:W-:Y:S01]  /*67a0*/  SEL R4, RZ, 0xffffffff, P2 ;  /* 0xffffffffff047807 */ /* 0x000fe20001000000 */
[----:B------:R-:W-:Y:S01]  /*67b0*/  BSSY B1, `(.L_x_99) ;  /* 0x0000044000017945 */ /* 0x000fe20003800000 */
[----:B------:R-:W-:Y:S01]  /*67c0*/  @P1 LOP3.LUT P2, RZ, R52, 0xff, RZ, 0xc0, !PT ;  /* 0x000000ff34ff1812 */ /* 0x000fe2000784c0ff */
[----:B------:R-:W-:Y:S01]  /*67d0*/  VIADD R70, R75, UR43 ;  /* 0x0000002b4b467c36 */ /* 0x000fe20008000000 */
[----:B-1----:R-:W-:Y:S01]  /*67e0*/  @P1 SEL R0, RZ, 0xffffffff, P3 ;  /* 0xffffffffff001807 */ /* 0x002fe20001800000 */
[----:B------:R-:W-:Y:S01]  /*67f0*/  IMAD.MOV.U32 R76, RZ, RZ, 0x1 ;  /* 0x00000001ff4c7424 */ /* 0x000fe200078e00ff */
[----:B------:R-:W-:Y:S01]  /*6800*/  LOP3.LUT R61, R61, 0x1, RZ, 0x3c, !PT ;  /* 0x000000013d3d7812 */ /* 0x000fe200078e3cff */
[----:B------:R-:W-:Y:S01]  /*6810*/  IMAD.MOV.U32 R74, RZ, RZ, RZ ;  /* 0x000000ffff4a7224 */ /* 0x000fe200078e00ff */
[----:B------:R-:W-:Y:S02]  /*6820*/  @P0 SEL R0, R4, R0, !P2 ;  /* 0x0000000004000207 */ /* 0x000fe40005000000 */
[----:B------:R-:W-:Y:S02]  /*6830*/  CS2R R46, SRZ ;  /* 0x00000000002e7805 */ /* 0x000fe4000001ff00 */
[----:B------:R-:W-:Y:S02]  /*6840*/  LEA R72, R22, UR43, 0x3 ;  /* 0x0000002b16487c11 */ /* 0x000fe4000f8e18ff */
[----:B------:R-:W-:Y:S02]  /*6850*/  CS2R R44, SRZ ;  /* 0x00000000002c7805 */ /* 0x000fe4000001ff00 */
[----:B------:R-:W-:Y:S02]  /*6860*/  @P1 LOP3.LUT R0, R0, 0x1, RZ, 0xc0, !PT ;  /* 0x0000000100001812 */ /* 0x000fe400078ec0ff */
[----:B------:R-:W-:Y:S02]  /*6870*/  CS2R R42, SRZ ;  /* 0x00000000002a7805 */ /* 0x000fe4000001ff00 */
[----:B------:R-:W-:Y:S02]  /*6880*/  SHF.L.U32 R2, R60, 0x1f, RZ ;  /* 0x0000001f3c027819 */ /* 0x000fe400000006ff */
[----:B------:R-:W-:Y:S02]  /*6890*/  CS2R R40, SRZ ;  /* 0x0000000000287805 */ /* 0x000fe4000001ff00 */
[----:B------:R-:W-:Y:S02]  /*68a0*/  ISETP.NE.U32.OR P6, PT, R0, 0x1, !P1 ;  /* 0x000000010000780c */ /* 0x000fe40004fc5470 */
[----:B------:R-:W-:Y:S02]  /*68b0*/  CS2R R38, SRZ ;  /* 0x0000000000267805 */ /* 0x000fe4000001ff00 */
[----:B------:R-:W-:Y:S02]  /*68c0*/  PLOP3.LUT P2, PT, PT, PT, UP1, 0x80, 0x8 ;  /* 0x000000000008781c */ /* 0x000fe40003f4f018 */
[----:B------:R-:W-:Y:S02]  /*68d0*/  CS2R R36, SRZ ;  /* 0x0000000000247805 */ /* 0x000fe4000001ff00 */
[----:B------:R-:W-:Y:S02]  /*68e0*/  LEA.HI R25, R22, R22, RZ, 0x1 ;  /* 0x0000001616197211 */ /* 0x000fe400078f08ff */
[----:B------:R-:W-:Y:S02]  /*68f0*/  CS2R R34, SRZ ;  /* 0x0000000000227805 */ /* 0x000fe4000001ff00 */
[----:B------:R-:W-:Y:S02]  /*6900*/  LOP3.LUT P4, R57, R52, 0xff, RZ, 0xc0, !PT ;  /* 0x000000ff34397812 */ /* 0x000fe4000788c0ff */
[----:B------:R-:W-:Y:S02]  /*6910*/  CS2R R32, SRZ ;  /* 0x0000000000207805 */ /* 0x000fe4000001ff00 */
[----:B------:R-:W-:Y:S01]  /*6920*/  SEL R3, RZ, 0xffffffff, P3 ;  /* 0xffffffffff037807 */ /* 0x000fe20001800000 */
[----:B------:R-:W-:Y:S01]  /*6930*/  VIADD R69, R70, 0x400 ;  /* 0x0000040046457836 */ /* 0x000fe20000000000 */
[----:B------:R-:W-:Y:S01]  /*6940*/  P2R R67, PR, RZ, 0x40 ;  /* 0x00000040ff437803 */ /* 0x000fe20000000000 */
[----:B------:R-:W-:Y:S01]  /*6950*/  IMAD.IADD R68, R62, 0x1, R70 ;  /* 0x000000013e447824 */ /* 0x000fe200078e0246 */
[----:B------:R-:W-:Y:S02]  /*6960*/  @P6 SHF.L.U32 R0, R61, 0x1f, RZ ;  /* 0x0000001f3d006819 */ /* 0x000fe400000006ff */
[----:B------:R-:W-:Y:S02]  /*6970*/  @P2 SEL R3, R4, R3, !P4 ;  /* 0x0000000304032207 */ /* 0x000fe40006000000 */
[----:B------:R1:W2:Y:S02]  /*6980*/  @P6 SYNCS.PHASECHK.TRANS64.TRYWAIT P1, [UR43+0x20], R0 ;  /* 0x00002000ff0065a7 */ /* 0x0002a4000802112b */
[----:B------:R-:W-:Y:S04]  /*6990*/  LOP3.LUT R3, R3, 0x1, RZ, 0xc0, !PT ;  /* 0x0000000103037812 */ /* 0x000fe800078ec0ff */
[----:B------:R-:W-:Y:S04]  /*69a0*/  ISETP.NE.U32.AND P5, PT, R3, 0x1, PT ;  /* 0x000000010300780c */ /* 0x000fe80003fa5070 */
[----:B------:R-:W-:Y:S01]  /*69b0*/  P2R R77, PR, RZ, 0x20 ;  /* 0x00000020ff4d7803 */ /* 0x000fe20000000000 */
[----:B------:R4:W3:Y:S01]  /*69c0*/  SYNCS.PHASECHK.TRANS64.TRYWAIT P0, [R72+URZ+0x90], R2 ;  /* 0x00009002480075a7 */ /* 0x0008e200080011ff */
[C---:B-1----:R-:W-:Y:S01]  /*69d0*/  IMAD.SHL.U32 R0, R25.reuse, 0x40, RZ ;  /* 0x0000004019007824 */ /* 0x042fe200078e00ff */
[----:B------:R-:W-:Y:S04]  /*69e0*/  LOP3.LUT R25, R25, 0xffe, RZ, 0xc0, !PT ;  /* 0x00000ffe19197812 */ /* 0x000fe800078ec0ff */
[----:B------:R-:W-:Y:S01]  /*69f0*/  LOP3.LUT R0, R0, 0xffffff80, RZ, 0xc0, !PT ;  /* 0xffffff8000007812 */ /* 0x000fe200078ec0ff */
[----:B------:R-:W-:Y:S04]  /*6a00*/  IMAD.IADD R25, R22, 0x1, -R25 ;  /* 0x0000000116197824 */ /* 0x000fe800078e0a19 */
[----:B------:R-:W-:Y:S04]  /*6a10*/  IMAD.IADD R0, R23, 0x1, R0 ;  /* 0x0000000117007824 */ /* 0x000fe800078e0200 */
[----:B------:R-:W-:Y:S01]  /*6a20*/  IMAD R25, R25, 0x100000, R0 ;  /* 0x0010000019197824 */ /* 0x000fe200078e0200 */
[----:B--2---:R-:W-:Y:S01]  /*6a30*/  @P6 SEL R76, RZ, 0x1, !P1 ;  /* 0x00000001ff4c6807 */ /* 0x004fe20004800000 */
[----:B----4-:R-:W-:Y:S06]  /*6a40*/  @!P6 BRA `(.L_x_100) ;  /* 0x000000000068e947 */ /* 0x010fec0003800000 */
[C---:B------:R-:W-:Y:S01]  /*6a50*/  @P5 IMAD R5, R63.reuse, 0x4, R69 ;  /* 0x000000043f055824 */ /* 0x040fe200078e0245 */
[----:B------:R-:W-:Y:S01]  /*6a60*/  ISETP.NE.AND P1, PT, R76, RZ, PT ;  /* 0x000000ff4c00720c */ /* 0x000fe20003f25270 */
[----:B------:R-:W-:Y:S01]  /*6a70*/  @P5 IMAD R4, R63, 0x4, R70 ;  /* 0x000000043f045824 */ /* 0x000fe200078e0246 */
[----:B------:R-:W-:Y:S01]  /*6a80*/  BSSY B0, `(.L_x_101) ;  /* 0x000000e000007945 */ /* 0x000fe20003800000 */
[----:B------:R-:W-:Y:S01]  /*6a90*/  IMAD.MOV.U32 R46, RZ, RZ, RZ ;  /* 0x000000ffff2e7224 */ /* 0x000fe200078e00ff */
[----:B------:R-:W-:Y:S01]  /*6aa0*/  CS2R R42, SRZ ;  /* 0x00000000002a7805 */ /* 0x000fe2000001ff00 */
[----:B------:R-:W-:Y:S01]  /*6ab0*/  @P5 IMAD.IADD R5, R62, 0x1, R5 ;  /* 0x000000013e055824 */ /* 0x000fe200078e0205 */
[----:B------:R-:W-:Y:S02]  /*6ac0*/  CS2R R40, SRZ ;  /* 0x0000000000287805 */ /* 0x000fe4000001ff00 */
[----:B------:R-:W-:Y:S02]  /*6ad0*/  CS2R R44, SRZ ;  /* 0x00000000002c7805 */ /* 0x000fe4000001ff00 */
[----:B------:R-:W-:Y:S02]  /*6ae0*/  CS2R R34, SRZ ;  /* 0x0000000000227805 */ /* 0x000fe4000001ff00 */
[----:B------:R-:W-:Y:S02]  /*6af0*/  CS2R R32, SRZ ;  /* 0x0000000000207805 */ /* 0x000fe4000001ff00 */
[----:B------:R-:W-:Y:S02]  /*6b00*/  CS2R R38, SRZ ;  /* 0x0000000000267805 */ /* 0x000fe4000001ff00 */
[----:B------:R-:W-:Y:S01]  /*6b10*/  CS2R R36, SRZ ;  /* 0x0000000000247805 */ /* 0x000fe2000001ff00 */
[----:B------:R-:W-:Y:S06]  /*6b20*/  @P1 BRA `(.L_x_102) ;  /* 0x00000000000c1947 */ /* 0x000fec0003800000 */
[----:B------:R-:W-:Y:S04]  /*6b30*/  SHF.L.U32 R3, R61, 0x1f, RZ ;  /* 0x0000001f3d037819 */ /* 0x000fe800000006ff */
[----:B------:R-:W1:Y:S02]  /*6b40*/  SYNCS.PHASECHK.TRANS64.TRYWAIT P1, [UR43+0x20], R3 ;  /* 0x00002003ff0075a7 */ /* 0x000e64000802112b */
[----:B-1----:R-:W-:Y:S05]  /*6b50*/  @!P1 BRA `(.L_x_103) ;  /* 0x0000002800709947 */ /* 0x002fea0003800000 */
.L_x_102:
[----:B------:R-:W-:Y:S05]  /*6b60*/  BSYNC B0 ;  /* 0x0000000000007941 */ /* 0x000fea0003800000 */
.L_x_101:
[----:B------:R-:W-:Y:S01]  /*6b70*/  ISETP.NE.AND P1, PT, R77, RZ, PT ;  /* 0x000000ff4d00720c */ /* 0x000fe20003f25270 */
[----:B------:R-:W-:Y:S11]  /*6b80*/  HFMA2 R74, -RZ, RZ, 0, 5.9604644775390625e-08 ;  /* 0x00000001ff4a7431 */ /* 0x000ff600000001ff */
[----:B------:R-:W-:Y:S01]  /*6b90*/  @!UPT UIADD3 URZ, UPT, UPT, URZ, URZ, URZ ;  /* 0x000000fffffff290 */ /* 0x000fe2000fffe0ff */
[----:B------:R-:W-:Y:S05]  /*6ba0*/  @P1 WARPSYNC.ALL ;  /* 0x0000000000001948 */ /* 0x000fea0003800000 */
[----:B------:R2:W4:Y:S04]  /*6bb0*/  @P1 LDSM.16.M88.4 R40, [R4+0x400] ;  /* 0x000400000428183b */ /* 0x0005280000000200 */
[----:B------:R2:W1:Y:S04]  /*6bc0*/  @P1 LDSM.16.M88.4 R44, [R5] ;  /* 0x00000000052c183b */ /* 0x0004680000000200 */
[----:B------:R2:W1:Y:S04]  /*6bd0*/  @P1 LDSM.16.M88.4 R32, [R75+UR43+0x400] ;  /* 0x0004002b4b20183b */ /* 0x0004680008000200 */
[----:B------:R2:W1:Y:S02]  /*6be0*/  @P1 LDSM.16.M88.4 R36, [R68+0x400] ;  /* 0x000400004424183b */ /* 0x0004640000000200 */
.L_x_100:
[----:B------:R-:W-:Y:S05]  /*6bf0*/  BSYNC B1 ;  /* 0x0000000000017941 */ /* 0x000fea0003800000 */
.L_x_99:
[----:B-1----:R-:W-:Y:S04]  /*6c00*/  SHF.R.U32.HI R0, RZ, 0x15, R25 ;  /* 0x00000015ff007819 */ /* 0x002fe80000011619 */
[----:B------:R-:W-:Y:S01]  /*6c10*/  LOP3.LUT P1, RZ, R0, 0x3, R53, 0x48, !PT ;  /* 0x0000000300ff7812 */ /* 0x000fe20007824835 */
[----:B------:R-:W-:Y:S01]  /*6c20*/  @!UPT UIADD3 URZ, UPT, UPT, URZ, URZ, URZ ;  /* 0x000000fffffff290 */ /* 0x000fe2000fffe0ff */
[----:B---3--:R-:W-:Y:S11]  /*6c30*/  @P0 BRA `(.L_x_104) ;  /* 0x0000000000080947 */ /* 0x008ff60003800000 */
[----:B------:R-:W1:Y:S02]  /*6c40*/  SYNCS.PHASECHK.TRANS64.TRYWAIT P0, [R72+URZ+0x90], R2 ;  /* 0x00009002480075a7 */ /* 0x000e6400080011ff */
[----:B-1----:R-:W-:Y:S05]  /*6c50*/  @!P0 BRA `(.L_x_105) ;  /* 0x0000002800488947 */ /* 0x002fea0003800000 */
.L_x_104:
[----:B------:R-:W-:Y:S05]  /*6c60*/  @!P1 BRA `(.L_x_106) ;  /* 0x0000000000409947 */ /* 0x000fea0003800000 */
[----:B------:R-:W2:Y:S01]  /*6c70*/  LDCU.64 UR8, c[0x4][0x70] ;  /* 0x01000e00ff0877ac */ /* 0x000ea20008000a00 */
[----:B------:R-:W-:Y:S01]  /*6c80*/  MOV R3, 0x0 ;  /* 0x0000000000037802 */ /* 0x000fe20000000f00 */
[----:B------:R-:W-:Y:S02]  /*6c90*/  HFMA2 R12, -RZ, RZ, 0, 5.9604644775390625e-08 ;  /* 0x00000001ff0c7431 */ /* 0x000fe400000001ff */
[----:B------:R-:W-:Y:S02]  /*6ca0*/  IMAD.MOV.U32 R8, RZ, RZ, 0x192 ;  /* 0x00000192ff087424 */ /* 0x000fe400078e00ff */
[----:B------:R-:W-:Y:S01]  /*6cb0*/  IMAD.MOV.U32 R13, RZ, RZ, RZ ;  /* 0x000000ffff0d7224 */ /* 0x000fe200078e00ff */
[----:B------:R-:W3:Y:S01]  /*6cc0*/  LDCU.64 UR6, c[0x4][0x78] ;  /* 0x01000f00ff0677ac */ /* 0x000ee20008000a00 */
[----:B-1----:R-:W1:Y:S01]  /*6cd0*/  LDC.64 R2, c[0x4][R3] ;  /* 0x0100000003027b82 */ /* 0x002e620000000a00 */
[----:B------:R-:W5:Y:S01]  /*6ce0*/  LDCU.64 UR4, c[0x4][0x10] ;  /* 0x01000200ff0477ac */ /* 0x000f620008000a00 */
[----:B--2---:R-:W-:Y:S01]  /*6cf0*/  MOV R5, UR9 ;  /* 0x0000000900057c02 */ /* 0x004fe20008000f00 */
[----:B------:R-:W-:Y:S01]  /*6d00*/  IMAD.U32 R4, RZ, RZ, UR8 ;  /* 0x00000008ff047e24 */ /* 0x000fe2000f8e00ff */
[----:B---3--:R-:W-:Y:S01]  /*6d10*/  MOV R7, UR7 ;  /* 0x0000000700077c02 */ /* 0x008fe20008000f00 */
[----:B------:R-:W-:Y:S01]  /*6d20*/  IMAD.U32 R6, RZ, RZ, UR6 ;  /* 0x00000006ff067e24 */ /* 0x000fe2000f8e00ff */
[----:B-----5:R-:W-:Y:S01]  /*6d30*/  MOV R11, UR5 ;  /* 0x00000005000b7c02 */ /* 0x020fe20008000f00 */
[----:B------:R-:W-:Y:S02]  /*6d40*/  IMAD.U32 R10, RZ, RZ, UR4 ;  /* 0x00000004ff0a7e24 */ /* 0x000fe4000f8e00ff */
[----:B------:R-:W-:Y:S07]  /*6d50*/  LEPC R20, `(.L_x_106) ;  /* 0x000000001014794e */ /* 0x000fee0000000000 */
[----:B-1--4-:R-:W-:Y:S05]  /*6d60*/  CALL.ABS.NOINC R2 ;  /* 0x0000000002007343 */ /* 0x012fea0003c00000 */
.L_x_106:
[----:B------:R-:W-:Y:S05]  /*6d70*/  WARPSYNC.ALL ;  /* 0x0000000000007948 */ /* 0x000fea0003800000 */
[----:B------:R-:W-:Y:S01]  /*6d80*/  R2UR UR4, R25 ;  /* 0x00000000190472ca */ /* 0x000fe200000e0000 */
[----:B------:R-:W-:Y:S01]  /*6d90*/  BSSY.RECONVERGENT B0, `(.L_x_107) ;  /* 0x000003c000007945 */ /* 0x000fe20003800200 */
[----:B------:R-:W-:Y:S02]  /*6da0*/  SHF.L.U32 R73, R63, 0x2, RZ ;  /* 0x000000023f497819 */ /* 0x000fe400000006ff */
[----:B------:R-:W-:Y:S02]  /*6db0*/  ISETP.NE.AND P0, PT, R64, RZ, PT ;  /* 0x000000ff4000720c */ /* 0x000fe40003f05270 */
[----:B------:R-:W-:Y:S04]  /*6dc0*/  IADD3 R69, PT, PT, R69, R73, RZ ;  /* 0x0000004945457210 */ /* 0x000fe80007ffe0ff */
[----:B------:R-:W-:Y:S03]  /*6dd0*/  IADD3 R71, PT, PT, R62, R69, RZ ;  /* 0x000000453e477210 */ /* 0x000fe60007ffe0ff */
[----:B--2---:R-:W2:Y:S02]  /*6de0*/  LDTM.16dp128bit.x8 R4, tmem[UR4] ;  /* 0x00000004000479ee */ /* 0x004ea40008180000 */
[C---:B--2---:R-:W-:Y:S01]  /*6df0*/  FMUL R0, R24.reuse, R4 ;  /* 0x0000000418007220 */ /* 0x044fe20000400000 */
[C---:B-1----:R-:W-:Y:S01]  /*6e00*/  FMUL R2, R24.reuse, R5 ;  /* 0x0000000518027220 */ /* 0x042fe20000400000 */
[C---:B------:R-:W-:Y:S01]  /*6e10*/  FMUL R3, R24.reuse, R6 ;  /* 0x0000000618037220 */ /* 0x040fe20000400000 */
[C---:B------:R-:W-:Y:S01]  /*6e20*/  FMUL R7, R24.reuse, R7 ;  /* 0x0000000718077220 */ /* 0x040fe20000400000 */
[C---:B------:R-:W-:Y:S01]  /*6e30*/  FFMA R28, R27.reuse, R32, R0 ;  /* 0x000000201b1c7223 */ /* 0x040fe20000000000 */
        /* <DEDUP_REMOVED lines=10> */
[----:B------:R1:W-:Y:S01]  /*6ee0*/  STSM.16.M88.4 [R70+0x400], R28 ;  /* 0x0004001c46007844 */ /* 0x0003e20000000200 */
[C---:B------:R-:W-:Y:S01]  /*6ef0*/  FMUL R9, R24.reuse, R13 ;  /* 0x0000000d18097220 */ /* 0x040fe20000400000 */
[C---:B------:R-:W-:Y:S01]  /*6f00*/  FFMA R6, R27.reuse, R38, R6 ;  /* 0x000000261b067223 */ /* 0x040fe20000000006 */
[C---:B------:R-:W-:Y:S01]  /*6f10*/  FMUL R10, R24.reuse, R14 ;  /* 0x0000000e180a7220 */ /* 0x040fe20000400000 */
[C---:B------:R-:W-:Y:S01]  /*6f20*/  FFMA R7, R27.reuse, R39, R11 ;  /* 0x000000271b077223 */ /* 0x040fe2000000000b */
[C---:B------:R-:W-:Y:S01]  /*6f30*/  FMUL R15, R24.reuse, R15 ;  /* 0x0000000f180f7220 */ /* 0x040fe20000400000 */
[C---:B----4-:R-:W-:Y:S01]  /*6f40*/  FFMA R8, R27.reuse, R40, R8 ;  /* 0x000000281b087223 */ /* 0x050fe20000000008 */
[C---:B------:R-:W-:Y:S01]  /*6f50*/  FMUL R12, R24.reuse, R16 ;  /* 0x00000010180c7220 */ /* 0x040fe20000400000 */
[C---:B------:R-:W-:Y:S01]  /*6f60*/  FFMA R9, R27.reuse, R41, R9 ;  /* 0x000000291b097223 */ /* 0x040fe20000000009 */
[----:B------:R1:W-:Y:S01]  /*6f70*/  STSM.16.M88.4 [R68+0x400], R4 ;  /* 0x0004000444007844 */ /* 0x0003e20000000200 */
[C---:B------:R-:W-:Y:S01]  /*6f80*/  FMUL R13, R24.reuse, R17 ;  /* 0x00000011180d7220 */ /* 0x040fe20000400000 */
[C---:B------:R-:W-:Y:S01]  /*6f90*/  FFMA R10, R27.reuse, R42, R10 ;  /* 0x0000002a1b0a7223 */ /* 0x040fe2000000000a */
[C---:B------:R-:W-:Y:S01]  /*6fa0*/  FMUL R14, R24.reuse, R18 ;  /* 0x00000012180e7220 */ /* 0x040fe20000400000 */
[C---:B------:R-:W-:Y:S01]  /*6fb0*/  FFMA R11, R27.reuse, R43, R15 ;  /* 0x0000002b1b0b7223 */ /* 0x040fe2000000000f */
[----:B------:R-:W-:Y:S01]  /*6fc0*/  FMUL R19, R24, R19 ;  /* 0x0000001318137220 */ /* 0x000fe20000400000 */
[C---:B------:R-:W-:Y:S01]  /*6fd0*/  FFMA R12, R27.reuse, R44, R12 ;  /* 0x0000002c1b0c7223 */ /* 0x040fe2000000000c */
[C---:B------:R-:W-:Y:S01]  /*6fe0*/  FFMA R13, R27.reuse, R45, R13 ;  /* 0x0000002d1b0d7223 */ /* 0x040fe2000000000d */
[C---:B------:R-:W-:Y:S01]  /*6ff0*/  FFMA R14, R27.reuse, R46, R14 ;  /* 0x0000002e1b0e7223 */ /* 0x040fe2000000000e */
[----:B------:R1:W-:Y:S01]  /*7000*/  STSM.16.M88.4 [R69], R8 ;  /* 0x0000000845007844 */ /* 0x0003e20000000200 */
[----:B------:R-:W-:Y:S05]  /*7010*/  FFMA R15, R27, R47, R19 ;  /* 0x0000002f1b0f7223 */ /* 0x000fea0000000013 */
[----:B------:R1:W-:Y:S01]  /*7020*/  STSM.16.M88.4 [R71], R12 ;  /* 0x0000000c47007844 */ /* 0x0003e20000000200 */
[----:B------:R-:W-:Y:S01]  /*7030*/  @!PT LDS RZ, [RZ] ;  /* 0x00000000fffff984 */ /* 0x000fe20000000800 */
[----:B------:R-:W-:Y:S01]  /*7040*/  @!PT LDS RZ, [RZ] ;  /* 0x00000000fffff984 */ /* 0x000fe20000000800 */
[----:B------:R-:W-:Y:S01]  /*7050*/  @!PT LDS RZ, [RZ] ;  /* 0x00000000fffff984 */ /* 0x000fe20000000800 */
[----:B------:R-:W-:Y:S01]  /*7060*/  @!PT LDS RZ, [RZ] ;  /* 0x00000000fffff984 */ /* 0x000fe20000000800 */
[----:B------:R2:W-:Y:S06]  /*7070*/  MEMBAR.ALL.CTA ;  /* 0x0000000000007992 */ /* 0x0005ec0000008000 */
[----:B--2---:R-:W2:Y:S02]  /*7080*/  FENCE.VIEW.ASYNC.S ;  /* 0x00000000000073c6 */ /* 0x004ea40000000000 */
[----:B--2---:R-:W-:Y:S06]  /*7090*/  BAR.SYNC.DEFER_BLOCKING 0x1, 0x80 ;  /* 0x0042000000007b1d */ /* 0x004fec0000010000 */
[----:B------:R-:W-:Y:S05]  /*70a0*/  @P0 BRA `(.L_x_108) ;  /* 0x0000000000280947 */ /* 0x000fea0003800000 */
[----:B------:R-:W2:Y:S01]  /*70b0*/  LDCU.64 UR6, c[0x0][0x348] ;  /* 0x00006900ff0677ac */ /* 0x000ea20008000a00 */
[----:B------:R-:W-:Y:S01]  /*70c0*/  UIADD3 UR4, UPT, UPT, UR43, 0x400, URZ ;  /* 0x000004002b047890 */ /* 0x000fe2000fffe0ff */
[----:B------:R-:W-:Y:S05]  /*70d0*/  UMOV UR51, UR60 ;  /* 0x0000003c00337c82 */ /* 0x000fea0008000000 */
[----:B------:R-:W-:Y:S04]  /*70e0*/  MOV R56, UR4 ;  /* 0x0000000400387c02 */ /* 0x000fe80008000f00 */
[----:B------:R-:W-:Y:S01]  /*70f0*/  R2UR UR48, R56 ;  /* 0x00000000383072ca */ /* 0x000fe200000e0000 */
[----:B--2---:R-:W-:Y:S04]  /*7100*/  UIADD3 UR4, UP0, UPT, UR6, 0x680, URZ ;  /* 0x0000068006047890 */ /* 0x004fe8000ff1e0ff */
[----:B------:R-:W-:Y:S09]  /*7110*/  UIADD3.X UR5, UPT, UPT, URZ, UR7, URZ, UP0, !UPT ;  /* 0x00000007ff057290 */ /* 0x000ff200087fe4ff */
[----:B------:R2:W-:Y:S01]  /*7120*/  UTMASTG.3D [UR48], [UR4] ;  /* 0x00000030040073b5 */ /* 0x0005e20008010000 */
[----:B------:R0:W-:Y:S01]  /*7130*/  UTMACMDFLUSH ;  /* 0x00000000000079b7 */ /* 0x0001e20000000000 */
[----:B--2---:R-:W-:Y:S04]  /*7140*/  DEPBAR.LE SB0, 0x1 ;  /* 0x000080400000791a */ /* 0x004fe80000000000 */
.L_x_108:
[----:B------:R-:W-:Y:S05]  /*7150*/  BSYNC.RECONVERGENT B0 ;  /* 0x0000000000007941 */ /* 0x000fea0003800200 */
.L_x_107:
[----:B------:R-:W-:Y:S01]  /*7160*/  BAR.SYNC.DEFER_BLOCKING 0x1, 0x80 ;  /* 0x0042000000007b1d */ /* 0x000fe20000010000 */
[----:B------:R-:W-:Y:S01]  /*7170*/  ISETP.NE.AND P1, PT, R67, RZ, PT ;  /* 0x000000ff4300720c */ /* 0x000fe20003f25270 */
[----:B------:R-:W-:Y:S01]  /*7180*/  UISETP.NE.AND UP0, UPT, UR46, URZ, UPT ;  /* 0x000000ff2e00728c */ /* 0x000fe2000bf05270 */
[----:B------:R-:W-:Y:S11]  /*7190*/  LEA R2, R74, UR43, 0x3 ;  /* 0x0000002b4a027c11 */ /* 0x000ff6000f8e18ff */
[----:B------:R-:W-:Y:S01]  /*71a0*/  @P1 SHF.L.U32 R3, R61, 0x1f, RZ ;  /* 0x0000001f3d031819 */ /* 0x000fe200000006ff */
[----:B------:R-:W-:Y:S06]  /*71b0*/  BRA.U !UP0, `(.L_x_109) ;  /* 0x0000000108247547 */ /* 0x000fec000b800000 */
[----:B-1----:R-:W-:Y:S01]  /*71c0*/  IMAD.U32 R4, RZ, RZ, UR45 ;  /* 0x0000002dff047e24 */ /* 0x002fe2000f8e00ff */
[----:B------:R-:W-:Y:S01]  /*71d0*/  MOV R0, UR63 ;  /* 0x0000003f00007c02 */ /* 0x000fe20008000f00 */
[----:B------:R-:W-:Y:S03]  /*71e0*/  UIADD3 UR4, UPT, UPT, UR45, 0x1, URZ ;  /* 0x000000012d047890 */ /* 0x000fe6000fffe0ff */
[----:B------:R-:W-:Y:S01]  /*71f0*/  @P1 LEA R4, R4, UR43, 0x3 ;  /* 0x0000002b04041c11 */ /* 0x000fe2000f8e18ff */
[----:B------:R-:W-:Y:S04]  /*7200*/  UISETP.NE.AND UP0, UPT, UR4, 0x4, UPT ;  /* 0x000000040400788c */ /* 0x000fe8000bf05270 */
[----:B------:R-:W-:Y:S01]  /*7210*/  @P1 VIADD R4, R4, 0x40 ;  /* 0x0000004004041836 */ /* 0x000fe20000000000 */
[----:B------:R-:W-:Y:S04]  /*7220*/  USEL UR45, UR4, URZ, UP0 ;  /* 0x000000ff042d7287 */ /* 0x000fe80008000000 */
[----:B------:R-:W-:Y:S04]  /*7230*/  @P1 PRMT R0, R0, 0x654, R4 ;  /* 0x0000065400001816 */ /* 0x000fe80000000004 */
[----:B------:R2:W-:Y:S04]  /*7240*/  @P1 SYNCS.ARRIVE.TRANS64.RED.A1T0 RZ, [R0+URZ], RZ ;  /* 0x000000ff00ff19a7 */ /* 0x0005e800081004ff */
.L_x_109:
[----:B------:R-:W3:Y:S01]  /*7250*/  @P1 SYNCS.PHASECHK.TRANS64.TRYWAIT P0, [R2+URZ+0x20], R3 ;  /* 0x00002003020015a7 */ /* 0x000ee200080011ff */
[----:B------:R-:W-:Y:S01]  /*7260*/  BSSY B1, `(.L_x_110) ;  /* 0x0000017000017945 */ /* 0x000fe20003800000 */
[----:B---3--:R-:W-:Y:S03]  /*7270*/  @P1 SEL R76, RZ, 0x1, !P0 ;  /* 0x00000001ff4c1807 */ /* 0x008fe60004000000 */
[----:B------:R-:W-:Y:S05]  /*7280*/  @!P1 BRA `(.L_x_111) ;  /* 0x0000000000509947 */ /* 0x000fea0003800000 */
[----:B------:R-:W-:Y:S01]  /*7290*/  ISETP.NE.AND P1, PT, R77, RZ, PT ;  /* 0x000000ff4d00720c */ /* 0x000fe20003f25270 */
[----:B------:R-:W-:Y:S01]  /*72a0*/  BSSY B0, `(.L_x_112) ;  /* 0x000000a000007945 */ /* 0x000fe20003800000 */
[----:B------:R-:W-:Y:S11]  /*72b0*/  ISETP.NE.AND P0, PT, R76, RZ, PT ;  /* 0x000000ff4c00720c */ /* 0x000ff60003f05270 */
[----:B-1----:R-:W-:Y:S04]  /*72c0*/  @P1 IMAD R5, R74, 0x2000, R75 ;  /* 0x000020004a051824 */ /* 0x002fe800078e024b */
[----:B------:R-:W-:Y:S05]  /*72d0*/  @P1 VIADD R4, R5, UR43 ;  /* 0x0000002b05041c36 */ /* 0x000fea0008000000 */
[----:B------:R-:W-:Y:S01]  /*72e0*/  @P1 IADD3 R3, PT, PT, R73, R4, RZ ;  /* 0x0000000449031210 */ /* 0x000fe20007ffe0ff */
[----:B------:R-:W-:Y:S01]  /*72f0*/  @P1 IMAD.IADD R4, R62, 0x1, R4 ;  /* 0x000000013e041824 */ /* 0x000fe200078e0204 */
[----:B------:R-:W-:Y:S06]  /*7300*/  @P0 BRA `(.L_x_113) ;  /* 0x00000000000c0947 */ /* 0x000fec0003800000 */
[----:B--2---:R-:W-:Y:S04]  /*7310*/  SHF.L.U32 R0, R61, 0x1f, RZ ;  /* 0x0000001f3d007819 */ /* 0x004fe800000006ff */
[----:B------:R-:W1:Y:S02]  /*7320*/  SYNCS.PHASECHK.TRANS64.TRYWAIT P0, [R2+URZ+0x20], R0 ;  /* 0x00002000020075a7 */ /* 0x000e6400080011ff */
[----:B-1----:R-:W-:Y:S05]  /*7330*/  @!P0 BRA `(.L_x_114) ;  /* 0x0000002000a48947 */ /* 0x002fea0003800000 */
.L_x_113:
[----:B------:R-:W-:Y:S05]  /*7340*/  BSYNC B0 ;  /* 0x0000000000007941 */ /* 0x000fea0003800000 */
.L_x_112:
[----:B------:R-:W-:Y:S02]  /*7350*/  ISETP.NE.AND P0, PT, R77, RZ, PT ;  /* 0x000000ff4d00720c */ /* 0x000fe40003f05270 */
[----:B------:R-:W-:Y:S11]  /*7360*/  IADD3 R74, PT, PT, R74, 0x1, RZ ;  /* 0x000000014a4a7810 */ /* 0x000ff60007ffe0ff */
[----:B-12---:R-:W-:Y:S01]  /*7370*/  @P0 IMAD.IADD R0, R62, 0x1, R3 ;  /* 0x000000013e000824 */ /* 0x006fe200078e0203 */
[----:B------:R-:W-:Y:S05]  /*7380*/  @P0 WARPSYNC.ALL ;  /* 0x0000000000000948 */ /* 0x000fea0003800000 */
[----:B------:R3:W4:Y:S04]  /*7390*/  @P0 LDSM.16.M88.4 R32, [R5+UR43+0x400] ;  /* 0x0004002b0520083b */ /* 0x0007280008000200 */
[----:B------:R3:W1:Y:S04]  /*73a0*/  @P0 LDSM.16.M88.4 R36, [R4+0x400] ;  /* 0x000400000424083b */ /* 0x0006680000000200 */
[----:B------:R3:W2:Y:S04]  /*73b0*/  @P0 LDSM.16.M88.4 R40, [R3+0x400] ;  /* 0x000400000328083b */ /* 0x0006a80000000200 */
[----:B------:R3:W1:Y:S02]  /*73c0*/  @P0 LDSM.16.M88.4 R44, [R0+0x400] ;  /* 0x00040000002c083b */ /* 0x0006640000000200 */
.L_x_111:
[----:B------:R-:W-:Y:S05]  /*73d0*/  BSYNC B1 ;  /* 0x0000000000017941 */ /* 0x000fea0003800000 */
.L_x_110:
[----:B--23--:R-:W-:Y:S05]  /*73e0*/  VIADD R0, R25, 0x20 ;  /* 0x0000002019007836 */ /* 0x00cfea0000000000 */
[----:B------:R-:W-:Y:S04]  /*73f0*/  SHF.R.U32.HI R0, RZ, 0x15, R0 ;  /* 0x00000015ff007819 */ /* 0x000fe80000011600 */
[----:B------:R-:W-:Y:S11]  /*7400*/  LOP3.LUT P0, RZ, R0, 0x3, R53, 0x48, !PT ;  /* 0x0000000300ff7812 */ /* 0x000ff60007804835 */
[----:B------:R-:W-:Y:S02]  /*7410*/  @!UPT UIADD3 URZ, UPT, UPT, URZ, URZ, URZ ;  /* 0x000000fffffff290 */ /* 0x000fe4000fffe0ff */
[----:B------:R-:W-:Y:S05]  /*7420*/  @!P0 BRA `(.L_x_115) ;  /* 0x0000000000408947 */ /* 0x000fea0003800000 */
[----:B------:R-:W2:Y:S01]  /*7430*/  LDCU.64 UR8, c[0x4][0x70] ;  /* 0x01000e00ff0877ac */ /* 0x000ea20008000a00 */
[----:B------:R-:W-:Y:S01]  /*7440*/  MOV R3, 0x0 ;  /* 0x0000000000037802 */ /* 0x000fe20000000f00 */
[----:B-1----:R-:W-:Y:S02]  /*7450*/  HFMA2 R12, -RZ, RZ, 0, 5.9604644775390625e-08 ;  /* 0x00000001ff0c7431 */ /* 0x002fe400000001ff */
[----:B------:R-:W-:Y:S02]  /*7460*/  IMAD.MOV.U32 R8, RZ, RZ, 0x192 ;  /* 0x00000192ff087424 */ /* 0x000fe400078e00ff */
[----:B------:R-:W-:Y:S01]  /*7470*/  IMAD.MOV.U32 R13, RZ, RZ, RZ ;  /* 0x000000ffff0d7224 */ /* 0x000fe200078e00ff */
[----:B------:R-:W1:Y:S01]  /*7480*/  LDCU.64 UR6, c[0x4][0x78] ;  /* 0x01000f00ff0677ac */ /* 0x000e620008000a00 */
[----:B------:R-:W3:Y:S01]  /*7490*/  LDC.64 R2, c[0x4][R3] ;  /* 0x0100000003027b82 */ /* 0x000ee20000000a00 */
[----:B------:R-:W5:Y:S01]  /*74a0*/  LDCU.64 UR4, c[0x4][0x10] ;  /* 0x01000200ff0477ac */ /* 0x000f620008000a00 */
[----:B--2---:R-:W-:Y:S01]  /*74b0*/  MOV R5, UR9 ;  /* 0x0000000900057c02 */ /* 0x004fe20008000f00 */
[----:B------:R-:W-:Y:S01]  /*74c0*/  IMAD.U32 R4, RZ, RZ, UR8 ;  /* 0x00000008ff047e24 */ /* 0x000fe2000f8e00ff */
[----:B-1----:R-:W-:Y:S01]  /*74d0*/  MOV R7, UR7 ;  /* 0x0000000700077c02 */ /* 0x002fe20008000f00 */
[----:B------:R-:W-:Y:S01]  /*74e0*/  IMAD.U32 R6, RZ, RZ, UR6 ;  /* 0x00000006ff067e24 */ /* 0x000fe2000f8e00ff */
[----:B-----5:R-:W-:Y:S01]  /*74f0*/  MOV R11, UR5 ;  /* 0x00000005000b7c02 */ /* 0x020fe20008000f00 */
[----:B------:R-:W-:Y:S02]  /*7500*/  IMAD.U32 R10, RZ, RZ, UR4 ;  /* 0x00000004ff0a7e24 */ /* 0x000fe4000f8e00ff */
[----:B------:R-:W-:Y:S07]  /*7510*/  LEPC R20, `(.L_x_115) ;  /* 0x000000001014794e */ /* 0x000fee0000000000 */
[----:B---34-:R-:W-:Y:S05]  /*7520*/  CALL.ABS.NOINC R2 ;  /* 0x0000000002007343 */ /* 0x018fea0003c00000 */
.L_x_115:
[----:B------:R-:W-:Y:S05]  /*7530*/  WARPSYNC.ALL ;  /* 0x0000000000007948 */ /* 0x000fea0003800000 */
[----:B------:R-:W-:Y:S01]  /*7540*/  R2UR UR4, R25 ;  /* 0x00000000190472ca */ /* 0x000fe200000e0000 */
[----:B------:R-:W-:Y:S01]  /*7550*/  BSSY.RECONVERGENT B0, `(.L_x_116) ;  /* 0x0000041000007945 */ /* 0x000fe20003800200 */
[----:B------:R-:W-:Y:S02]  /*7560*/  ISETP.NE.AND P6, PT, R67, RZ, PT ;  /* 0x000000ff4300720c */ /* 0x000fe40003fc5270 */
[----:B------:R-:W-:Y:S02]  /*7570*/  ISETP.NE.AND P0, PT, R64, RZ, PT ;  /* 0x000000ff4000720c */ /* 0x000fe40003f05270 */
[----:B------:R-:W-:Y:S07]  /*7580*/  MOV R20, UR45 ;  /* 0x0000002d00147c02 */ /* 0x000fee0008000f00 */
[----:B-1----:R-:W1:Y:S02]  /*7590*/  LDTM.16dp128bit.x8 R4, tmem[UR4+0x20] ;  /* 0x00002004000479ee */ /* 0x002e640008180000 */
[----:B------:R-:W-:Y:S01]  /*75a0*/  @P6 LEA R20, R20, UR43, 0x3 ;  /* 0x0000002b14146c11 */ /* 0x000fe2000f8e18ff */
[C---:B-1----:R-:W-:Y:S01]  /*75b0*/  FMUL R0, R24.reuse, R4 ;  /* 0x0000000418007220 */ /* 0x042fe20000400000 */
[C---:B------:R-:W-:Y:S01]  /*75c0*/  FMUL R2, R24.reuse, R5 ;  /* 0x0000000518027220 */ /* 0x040fe20000400000 */
[C---:B------:R-:W-:Y:S01]  /*75d0*/  FMUL R3, R24.reuse, R6 ;  /* 0x0000000618037220 */ /* 0x040fe20000400000 */
[C---:B------:R-:W-:Y:S01]  /*75e0*/  FMUL R7, R24.reuse, R7 ;  /* 0x0000000718077220 */ /* 0x040fe20000400000 */
[C---:B----4-:R-:W-:Y:S01]  /*75f0*/  FFMA R28, R27.reuse, R32, R0 ;  /* 0x000000201b1c7223 */ /* 0x050fe20000000000 */
        /* <DEDUP_REMOVED lines=28> */
[----:B------:R1:W-:Y:S01]  /*77c0*/  STSM.16.M88.4 [R69+0x2000], R8 ;  /* 0x0020000845007844 */ /* 0x0003e20000000200 */
[----:B------:R-:W-:Y:S01]  /*77d0*/  FFMA R15, R27, R47, R19 ;  /* 0x0000002f1b0f7223 */ /* 0x000fe20000000013 */
[----:B------:R-:W-:Y:S02]  /*77e0*/  MOV R16, UR63 ;  /* 0x0000003f00107c02 */ /* 0x000fe40008000f00 */
[----:B------:R-:W-:Y:S02]  /*77f0*/  @P6 IADD3 R17, PT, PT, R20, 0x40, RZ ;  /* 0x0000004014116810 */ /* 0x000fe40007ffe0ff */
[----:B------:R1:W-:Y:S01]  /*7800*/  STSM.16.M88.4 [R71+0x2000], R12 ;  /* 0x0020000c47007844 */ /* 0x0003e20000000200 */
[----:B------:R-:W-:Y:S02]  /*7810*/  LEA R0, R74, UR43, 0x3 ;  /* 0x0000002b4a007c11 */ /* 0x000fe4000f8e18ff */
[----:B------:R-:W-:Y:S01]  /*7820*/  @P6 PRMT R16, R16, 0x654, R17 ;  /* 0x0000065410106816 */ /* 0x000fe20000000011 */
[----:B------:R-:W-:Y:S01]  /*7830*/  @!PT LDS RZ, [RZ] ;  /* 0x00000000fffff984 */ /* 0x000fe20000000800 */
[----:B------:R-:W-:Y:S01]  /*7840*/  @!PT LDS RZ, [RZ] ;  /* 0x00000000fffff984 */ /* 0x000fe20000000800 */
[----:B------:R-:W-:Y:S01]  /*7850*/  @!PT LDS RZ, [RZ] ;  /* 0x00000000fffff984 */ /* 0x000fe20000000800 */
[----:B------:R-:W-:Y:S01]  /*7860*/  @!PT LDS RZ, [RZ] ;  /* 0x00000000fffff984 */ /* 0x000fe20000000800 */
[----:B------:R2:W-:Y:S06]  /*7870*/  MEMBAR.ALL.CTA ;  /* 0x0000000000007992 */ /* 0x0005ec0000008000 */
[----:B--2---:R-:W2:Y:S01]  /*7880*/  FENCE.VIEW.ASYNC.S ;  /* 0x00000000000073c6 */ /* 0x004ea20000000000 */
[----:B------:R-:W-:Y:S01]  /*7890*/  @P6 SHF.L.U32 R2, R61, 0x1f, RZ ;  /* 0x0000001f3d026819 */ /* 0x000fe200000006ff */
[----:B--2---:R-:W-:Y:S06]  /*78a0*/  BAR.SYNC.DEFER_BLOCKING 0x1, 0x80 ;  /* 0x0042000000007b1d */ /* 0x004fec0000010000 */
[----:B------:R-:W-:Y:S05]  /*78b0*/  @P0 BRA `(.L_x_117) ;  /* 0x0000000000280947 */ /* 0x000fea0003800000 */
[----:B------:R-:W2:Y:S01]  /*78c0*/  LDCU.64 UR6, c[0x0][0x348] ;  /* 0x00006900ff0677ac */ /* 0x000ea20008000a00 */
[----:B------:R-:W-:Y:S02]  /*78d0*/  UIADD3 UR9, UPT, UPT, UR49, 0x20, URZ ;  /* 0x0000002031097890 */ /* 0x000fe4000fffe0ff */
[----:B------:R-:W-:Y:S01]  /*78e0*/  UIADD3 UR8, UPT, UPT, UR43, 0x2400, URZ ;  /* 0x000024002b087890 */ /* 0x000fe2000fffe0ff */
[----:B------:R-:W-:Y:S01]  /*78f0*/  UMOV UR10, UR50 ;  /* 0x00000032000a7c82 */ /* 0x000fe20008000000 */
[----:B------:R-:W-:Y:S01]  /*7900*/  UMOV UR11, UR60 ;  /* 0x0000003c000b7c82 */ /* 0x000fe20008000000 */
[----:B--2---:R-:W-:Y:S04]  /*7910*/  UIADD3 UR4, UP0, UPT, UR6, 0x680, URZ ;  /* 0x0000068006047890 */ /* 0x004fe8000ff1e0ff */
[----:B------:R-:W-:Y:S09]  /*7920*/  UIADD3.X UR5, UPT, UPT, URZ, UR7, URZ, UP0, !UPT ;  /* 0x00000007ff057290 */ /* 0x000ff200087fe4ff */
[----:B------:R2:W-:Y:S01]  /*7930*/  UTMASTG.3D [UR8], [UR4] ;  /* 0x00000008040073b5 */ /* 0x0005e20008010000 */
[----:B------:R0:W-:Y:S01]  /*7940*/  UTMACMDFLUSH ;  /* 0x00000000000079b7 */ /* 0x0001e20000000000 */
[----:B--2---:R-:W-:Y:S04]  /*7950*/  DEPBAR.LE SB0, 0x1 ;  /* 0x000080400000791a */ /* 0x004fe80000000000 */
.L_x_117:
[----:B------:R-:W-:Y:S05]  /*7960*/  BSYNC.RECONVERGENT B0 ;  /* 0x0000000000007941 */ /* 0x000fea0003800200 */
.L_x_116:
[----:B------:R-:W-:Y:S01]  /*7970*/  BAR.SYNC.DEFER_BLOCKING 0x1, 0x80 ;  /* 0x0042000000007b1d */ /* 0x000fe20000010000 */
[----:B------:R-:W-:Y:S04]  /*7980*/  UIADD3 UR4, UPT, UPT, UR45, 0x1, URZ ;  /* 0x000000012d047890 */ /* 0x000fe8000fffe0ff */
[----:B------:R-:W-:Y:S04]  /*7990*/  UISETP.NE.AND UP0, UPT, UR4, 0x4, UPT ;  /* 0x000000040400788c */ /* 0x000fe8000bf05270 */
[----:B------:R-:W-:Y:S01]  /*79a0*/  USEL UR44, UR4, URZ, UP0 ;  /* 0x000000ff042c7287 */ /* 0x000fe20008000000 */
[----:B------:R2:W-:Y:S01]  /*79b0*/  @P6 SYNCS.ARRIVE.TRANS64.RED.A1T0 RZ, [R16+URZ], RZ ;  /* 0x000000ff10ff69a7 */ /* 0x0005e200081004ff */
[----:B------:R-:W-:Y:S01]  /*79c0*/  BSSY B1, `(.L_x_118) ;  /* 0x0000018000017945 */ /* 0x000fe20003800000 */
[----:B------:R-:W3:Y:S02]  /*79d0*/  @P6 SYNCS.PHASECHK.TRANS64.TRYWAIT P0, [R0+URZ+0x20], R2 ;  /* 0x00002002000065a7 */ /* 0x000ee400080011ff */
[----:B---3--:R-:W-:Y:S01]  /*79e0*/  @P6 SEL R76, RZ, 0x1, !P0 ;  /* 0x00000001ff4c6807 */ /* 0x008fe20004000000 */
[----:B--2---:R-:W-:Y:S06]  /*79f0*/  @!P6 BRA `(.L_x_119) ;  /* 0x000000000050e947 */ /* 0x004fec0003800000 */
        /* <DEDUP_REMOVED lines=8> */
[----:B------:R-:W-:Y:S04]  /*7a80*/  SHF.L.U32 R5, R61, 0x1f, RZ ;  /* 0x0000001f3d057819 */ /* 0x000fe800000006ff */
[----:B------:R-:W1:Y:S02]  /*7a90*/  SYNCS.PHASECHK.TRANS64.TRYWAIT P0, [R0+URZ+0x20], R5 ;  /* 0x00002005000075a7 */ /* 0x000e6400080011ff */
[----:B-1----:R-:W-:Y:S05]  /*7aa0*/  @!P0 BRA `(.L_x_122) ;  /* 0x0000001800dc8947 */ /* 0x002fea0003800000 */
.L_x_121:
[----:B------:R-:W-:Y:S05]  /*7ab0*/  BSYNC B0 ;  /* 0x0000000000007941 */ /* 0x000fea0003800000 */
.L_x_120:
[----:B------:R-:W-:Y:S02]  /*7ac0*/  ISETP.NE.AND P0, PT, R77, RZ, PT ;  /* 0x000000ff4d00720c */ /* 0x000fe40003f05270 */
[----:B------:R-:W-:Y:S11]  /*7ad0*/  IADD3 R74, PT, PT, R74, 0x1, RZ ;  /* 0x000000014a4a7810 */ /* 0x000ff60007ffe0ff */
[----:B-1----:R-:W-:Y:S01]  /*7ae0*/  @P0 IMAD.IADD R0, R62, 0x1, R2 ;  /* 0x000000013e000824 */ /* 0x002fe200078e0202 */
[----:B------:R-:W-:Y:S05]  /*7af0*/  @P0 WARPSYNC.ALL ;  /* 0x0000000000000948 */ /* 0x000fea0003800000 */
[----:B------:R2:W3:Y:S04]  /*7b00*/  @P0 LDSM.16.M88.4 R32, [R4+UR43+0x400] ;  /* 0x0004002b0420083b */ /* 0x0004e80008000200 */
[----:B------:R2:W4:Y:S04]  /*7b10*/  @P0 LDSM.16.M88.4 R36, [R3+0x400] ;  /* 0x000400000324083b */ /* 0x0005280000000200 */
[----:B------:R2:W1:Y:S04]  /*7b20*/  @P0 LDSM.16.M88.4 R40, [R2+0x400] ;  /* 0x000400000228083b */ /* 0x0004680000000200 */
[----:B------:R2:W1:Y:S02]  /*7b30*/  @P0 LDSM.16.M88.4 R44, [R0+0x400] ;  /* 0x00040000002c083b */ /* 0x0004640000000200 */
.L_x_119:
[----:B------:R-:W-:Y:S05]  /*7b40*/  BSYNC B1 ;  /* 0x0000000000017941 */ /* 0x000fea0003800000 */
.L_x_118:
[----:B--2---:R-:W-:Y:S05]  /*7b50*/  VIADD R0, R25, 0x40 ;  /* 0x0000004019007836 */ /* 0x004fea0000000000 */
        /* <DEDUP_REMOVED lines=20> */
.L_x_123:
        /* <DEDUP_REMOVED lines=12> */
[C---:B---3--:R-:W-:Y:S01]  /*7d60*/  FFMA R28, R27.reuse, R32, R0 ;  /* 0x000000201b1c7223 */ /* 0x048fe20000000000 */
[C---:B------:R-:W-:Y:S01]  /*7d70*/  FMUL R4, R24.reuse, R8 ;  /* 0x0000000818047220 */ /* 0x040fe20000400000 */
[C---:B------:R-:W-:Y:S01]  /*7d80*/  FFMA R29, R27.reuse, R33, R2 ;  /* 0x000000211b1d7223 */ /* 0x040fe20000000002 */
        /* <DEDUP_REMOVED lines=52> */
.L_x_125:
[----:B------:R-:W-:Y:S05]  /*80d0*/  BSYNC.RECONVERGENT B0 ;  /* 0x0000000000007941 */ /* 0x000fea0003800200 */
.L_x_124:
        /* <DEDUP_REMOVED lines=12> */
[----:B------:R-:W-:Y:S04]  /*81a0*/  @P1 IMAD R74, R74, 0x2000, R75 ;  /* 0x000020004a4a1824 */ /* 0x000fe800078e024b */
[----:B------:R-:W-:Y:S05]  /*81b0*/  @P1 VIADD R3, R74, UR43 ;  /* 0x0000002b4a031c36 */ /* 0x000fea0008000000 */
[----:B------:R-:W-:Y:S01]  /*81c0*/  @P1 IADD3 R73, PT, PT, R73, R3, RZ ;  /* 0x0000000349491210 */ /* 0x000fe20007ffe0ff */
[----:B------:R-:W-:Y:S01]  /*81d0*/  @P1 IMAD.IADD R3, R62, 0x1, R3 ;  /* 0x000000013e031824 */ /* 0x000fe200078e0203 */
[----:B------:R-:W-:Y:S06]  /*81e0*/  @P0 BRA `(.L_x_129) ;  /* 0x00000000000c0947 */ /* 0x000fec0003800000 */
[----:B------:R-:W-:Y:S04]  /*81f0*/  SHF.L.U32 R0, R61, 0x1f, RZ ;  /* 0x0000001f3d007819 */ /* 0x000fe800000006ff */
[----:B------:R-:W2:Y:S02]  /*8200*/  SYNCS.PHASECHK.TRANS64.TRYWAIT P0, [R2+URZ+0x20], R0 ;  /* 0x00002000020075a7 */ /* 0x000ea400080011ff */
[----:B--2---:R-:W-:Y:S05]  /*8210*/  @!P0 BRA `(.L_x_130) ;  /* 0x0000001400148947 */ /* 0x004fea0003800000 */
.L_x_129:
[----:B------:R-:W-:Y:S05]  /*8220*/  BSYNC B0 ;  /* 0x0000000000007941 */ /* 0x000fea0003800000 */
.L_x_128:
[----:B------:R-:W-:Y:S11]  /*8230*/  ISETP.NE.AND P0, PT, R77, RZ, PT ;  /* 0x000000ff4d00720c */ /* 0x000ff60003f05270 */
[----:B------:R-:W-:Y:S02]  /*8240*/  @!UPT UIADD3 URZ, UPT, UPT, URZ, URZ, URZ ;  /* 0x000000fffffff290 */ /* 0x000fe4000fffe0ff */
[----:B--2---:R-:W-:Y:S01]  /*8250*/  @P0 IADD3 R0, PT, PT, R62, R73, RZ ;  /* 0x000000493e000210 */ /* 0x004fe20007ffe0ff */
[----:B------:R-:W-:Y:S05]  /*8260*/  @P0 WARPSYNC.ALL ;  /* 0x0000000000000948 */ /* 0x000fea0003800000 */
[----:B------:R2:W3:Y:S04]  /*8270*/  @P0 LDSM.16.M88.4 R32, [R74+UR43+0x400] ;  /* 0x0004002b4a20083b */ /* 0x0004e80008000200 */
[----:B------:R2:W4:Y:S04]  /*8280*/  @P0 LDSM.16.M88.4 R36, [R3+0x400] ;  /* 0x000400000324083b */ /* 0x0005280000000200 */
[----:B------:R2:W1:Y:S04]  /*8290*/  @P0 LDSM.16.M88.4 R40, [R73+0x400] ;  /* 0x000400004928083b */ /* 0x0004680000000200 */
[----:B------:R2:W1:Y:S02]  /*82a0*/  @P0 LDSM.16.M88.4 R44, [R0+0x400] ;  /* 0x00040000002c083b */ /* 0x0004640000000200 */
.L_x_127:
[----:B------:R-:W-:Y:S05]  /*82b0*/  BSYNC B1 ;  /* 0x0000000000017941 */ /* 0x000fea0003800000 */
.L_x_126:
        /* <DEDUP_REMOVED lines=21> */
.L_x_131:
[----:B------:R-:W-:Y:S01]  /*8410*/  ISETP.NE.AND P0, PT, R64, RZ, PT ;  /* 0x000000ff4000720c */ /* 0x000fe20003f05270 */
[----:B------:R-:W-:Y:S05]  /*8420*/  WARPSYNC.ALL ;  /* 0x0000000000007948 */ /* 0x000fea0003800000 */
[----:B------:R-:W-:Y:S01]  /*8430*/  R2UR UR4, R25 ;  /* 0x00000000190472ca */ /* 0x000fe200000e0000 */
[----:B------:R-:W-:Y:S11]  /*8440*/  BSSY.RECONVERGENT B0, `(.L_x_132) ;  /* 0x000003f000007945 */ /* 0x000ff60003800200 */
[----:B------:R-:W-:Y:S01]  /*8450*/  @!UPT UIADD3 URZ, UPT, UPT, URZ, URZ, URZ ;  /* 0x000000fffffff290 */ /* 0x000fe2000fffe0ff */
[----:B-1----:R-:W1:Y:S01]  /*8460*/  LDTM.16dp128bit.x8 R4, tmem[UR4+0x60] ;  /* 0x00006004000479ee */ /* 0x002e620008180000 */
[----:B------:R-:W-:Y:S01]  /*8470*/  R2UR UR4, R72 ;  /* 0x00000000480472ca */ /* 0x000fe200000e0000 */
[----:B------:R-:W-:Y:S11]  /*8480*/  NOP ;  /* 0x0000000000007918 */ /* 0x000ff60000000000 */
[----:B------:R-:W-:Y:S01]  /*8490*/  @!UPT UIADD3 URZ, UPT, UPT, URZ, URZ, URZ ;  /* 0x000000fffffff290 */ /* 0x000fe2000fffe0ff */
[----:B------:R-:W-:Y:S04]  /*84a0*/  UIADD3 UR4, UPT, UPT, UR4, 0xb0, URZ ;  /* 0x000000b004047890 */ /* 0x000fe8000fffe0ff */
[----:B------:R-:W-:Y:S01]  /*84b0*/  UPRMT UR4, UR63, 0x654, UR4 ;  /* 0x000006543f047896 */ /* 0x000fe20008000004 */
[C---:B-1----:R-:W-:Y:S01]  /*84c0*/  FMUL R0, R24.reuse, R4 ;  /* 0x0000000418007220 */ /* 0x042fe20000400000 */
[C---:B------:R-:W-:Y:S01]  /*84d0*/  FMUL R2, R24.reuse, R5 ;  /* 0x0000000518027220 */ /* 0x040fe20000400000 */
[C---:B------:R-:W-:Y:S06]  /*84e0*/  FMUL R3, R24.reuse, R6 ;  /* 0x0000000618037220 */ /* 0x040fec0000400000 */
[----:B------:R-:W-:Y:S01]  /*84f0*/  SYNCS.ARRIVE.TRANS64.RED.A1T0 RZ, [UR4], RZ ;  /* 0x000000ffffff79a7 */ /* 0x000fe20008100404 */
[C---:B---3--:R-:W-:Y:S01]  /*8500*/  FFMA R28, R27.reuse, R32, R0 ;  /* 0x000000201b1c7223 */ /* 0x048fe20000000000 */
[C---:B------:R-:W-:Y:S01]  /*8510*/  FFMA R29, R27.reuse, R33, R2 ;  /* 0x000000211b1d7223 */ /* 0x040fe20000000002 */
[C---:B------:R-:W-:Y:S01]  /*8520*/  FMUL R7, R24.reuse, R7 ;  /* 0x0000000718077220 */ /* 0x040fe20000400000 */
[C---:B------:R-:W-:Y:S01]  /*8530*/  FMUL R4, R24.reuse, R8 ;  /* 0x0000000818047220 */ /* 0x040fe20000400000 */
        /* <DEDUP_REMOVED lines=27> */
[----:B------:R-:W-:Y:S05]  /*86f0*/  FFMA R15, R27, R47, R19 ;  /* 0x0000002f1b0f7223 */ /* 0x000fea0000000013 */
[----:B------:R1:W-:Y:S01]  /*8700*/  STSM.16.M88.4 [R71+0x6000], R12 ;  /* 0x0060000c47007844 */ /* 0x0003e20000000200 */
        /* <DEDUP_REMOVED lines=18> */
.L_x_133:
[----:B------:R-:W-:Y:S05]  /*8830*/  BSYNC.RECONVERGENT B0 ;  /* 0x0000000000007941 */ /* 0x000fea0003800200 */
.L_x_132:
[----:B------:R-:W-:Y:S01]  /*8840*/  BAR.SYNC.DEFER_BLOCKING 0x1, 0x80 ;  /* 0x0042000000007b1d */ /* 0x000fe20000010000 */
[----:B------:R-:W-:Y:S01]  /*8850*/  UISETP.NE.AND UP0, UPT, UR46, -0x4, UPT ;  /* 0xfffffffc2e00788c */ /* 0x000fe2000bf05270 */
[----:B------:R-:W-:Y:S08]  /*8860*/  IADD3 R22, PT, PT, R22, 0x1, RZ ;  /* 0x0000000116167810 */ /* 0x000ff00007ffe0ff */
[----:B------:R-:W-:Y:S05]  /*8870*/  BRA.U !UP0, `(.L_x_134) ;  /* 0x0000000108287547 */ /* 0x000fea000b800000 */
[----:B------:R-:W-:Y:S01]  /*8880*/  ISETP.NE.AND P0, PT, R67, RZ, PT ;  /* 0x000000ff4300720c */ /* 0x000fe20003f05270 */
[----:B------:R-:W-:Y:S01]  /*8890*/  IMAD.U32 R2, RZ, RZ, UR45 ;  /* 0x0000002dff027e24 */ /* 0x000fe2000f8e00ff */
[----:B------:R-:W-:Y:S01]  /*88a0*/  UIADD3 UR4, UPT, UPT, UR45, 0x1, URZ ;  /* 0x000000012d047890 */ /* 0x000fe2000fffe0ff */
[----:B------:R-:W-:Y:S03]  /*88b0*/  IMAD.U32 R0, RZ, RZ, UR63 ;  /* 0x0000003fff007e24 */ /* 0x000fe6000f8e00ff */
[----:B------:R-:W-:Y:S04]  /*88c0*/  UISETP.NE.AND UP0, UPT, UR4, 0x4, UPT ;  /* 0x000000040400788c */ /* 0x000fe8000bf05270 */
[----:B------:R-:W-:Y:S03]  /*88d0*/  USEL UR45, UR4, URZ, UP0 ;  /* 0x000000ff042d7287 */ /* 0x000fe60008000000 */
[----:B------:R-:W-:Y:S05]  /*88e0*/  @P0 LEA R2, R2, UR43, 0x3 ;  /* 0x0000002b02020c11 */ /* 0x000fea000f8e18ff */
[----:B------:R-:W-:Y:S05]  /*88f0*/  @P0 VIADD R2, R2, 0x40 ;  /* 0x0000004002020836 */ /* 0x000fea0000000000 */
[----:B------:R-:W-:Y:S04]  /*8900*/  @P0 PRMT R0, R0, 0x654, R2 ;  /* 0x0000065400000816 */ /* 0x000fe80000000002 */
[----:B------:R2:W-:Y:S03]  /*8910*/  @P0 SYNCS.ARRIVE.TRANS64.RED.A1T0 RZ, [R0+URZ], RZ ;  /* 0x000000ff00ff09a7 */ /* 0x0005e600081004ff */
.L_x_134:
[----:B------:R-:W-:Y:S01]  /*8920*/  R2UR UR5, R54 ;  /* 0x00000000360572ca */ /* 0x000fe200000e0000 */
[----:B------:R-:W-:Y:S01]  /*8930*/  UISETP.NE.AND UP0, UPT, UR61, URZ, UPT ;  /* 0x000000ff3d00728c */ /* 0x000fe2000bf05270 */
[----:B------:R-:W-:Y:S01]  /*8940*/  R2UR UR4, R55 ;  /* 0x00000000370472ca */ /* 0x000fe200000e0000 */
[----:B------:R-:W-:Y:S01]  /*8950*/  UIADD3 UR46, UPT, UPT, UR46, 0x4, URZ ;  /* 0x000000042e2e7890 */ /* 0x000fe2000fffe0ff */
[----:B------:R-:W-:Y:S01]  /*8960*/  ISETP.NE.AND P0, PT, R58, 0x2, PT ;  /* 0x000000023a00780c */ /* 0x000fe20003f05270 */
[----:B------:R-:W-:Y:S01]  /*8970*/  UMOV UR60, UR59 ;  /* 0x0000003b003c7c82 */ /* 0x000fe20008000000 */
[----:B------:R-:W-:Y:S02]  /*8980*/  ISETP.NE.AND P1, PT, R22, 0x4, PT ;  /* 0x000000041600780c */ /* 0x000fe40003f25270 */
[----:B------:R-:W-:Y:S02]  /*8990*/  SEL R2, RZ, 0x1, P0 ;  /* 0x00000001ff027807 */ /* 0x000fe40000000000 */
[----:B--2---:R-:W-:Y:S02]  /*89a0*/  SEL R0, RZ, 0x1, P1 ;  /* 0x00000001ff007807 */ /* 0x004fe40000800000 */
[----:B------:R-:W-:Y:S01]  /*89b0*/  LOP3.LUT R59, R59, R2, RZ, 0x3c, !PT ;  /* 0x000000023b3b7212 */ /* 0x000fe200078e3cff */
[----:B------:R-:W-:Y:S01]  /*89c0*/  UIADD3 UR20, UPT, UPT, UR36, UR5, URZ ;  /* 0x0000000524147290 */ /* 0x000fe2000fffe0ff */
[----:B------:R-:W-:Y:S01]  /*89d0*/  LOP3.LUT R60, R60, R0, RZ, 0x3c, !PT ;  /* 0x000000003c3c7212 */ /* 0x000fe200078e3cff */
[----:B------:R-:W-:Y:S01]  /*89e0*/  UIADD3 UR16, UPT, UPT, UR37, UR4, URZ ;  /* 0x0000000425107290 */ /* 0x000fe2000fffe0ff */
[----:B------:R-:W-:Y:S02]  /*89f0*/  SEL R58, R58, RZ, P0 ;  /* 0x000000ff3a3a7207 */ /* 0x000fe40000000000 */
[----:B------:R-:W-:Y:S01]  /*8a00*/  SEL R22, R22, RZ, P1 ;  /* 0x000000ff16167207 */ /* 0x000fe20000800000 */
[----:B------:R-:W-:Y:S08]  /*8a10*/  BRA.U UP0, `(.L_x_135) ;  /* 0xffffffd100887547 */ /* 0x000ff0000b83ffff */
[----:B------:R-:W-:-:S09]  /*8a20*/  UISETP.NE.AND UP0, UPT, UR62, URZ, UPT ;  /* 0x000000ff3e00728c */ /* 0x000fd2000bf05270 */
[----:B------:R-:W-:Y:S05]  /*8a30*/  BRA.U !UP0, `(.L_x_136) ;  /* 0x0000000108487547 */ /* 0x000fea000b800000 */
[----:B------:R-:W2:Y:S02]  /*8a40*/  LDCU.64 UR4, c[0x0][0x890] ;  /* 0x00011200ff0477ac */ /* 0x000ea40008000a00 */
[----:B--2---:R-:W-:-:S04]  /*8a50*/  UISETP.NE.U32.AND UP0, UPT, UR4, URZ, UPT ;  /* 0x000000ff0400728c */ /* 0x004fc8000bf05070 */
[----:B------:R-:W-:-:S09]  /*8a60*/  UISETP.NE.AND.EX UP0, UPT, UR5, URZ, UPT, UP0 ;  /* 0x000000ff0500728c */ /* 0x000fd2000bf05300 */
[----:B------:R-:W-:Y:S05]  /*8a70*/  BRA.U UP0, `(.L_x_137) ;  /* 0x00000001000c7547 */ /* 0x000fea000b800000 */
[----:B------:R-:W-:-:S13]  /*8a80*/  FSETP.NEU.AND P0, PT, R27, RZ, PT ;  /* 0x000000ff1b00720b */ /* 0x000fda0003f0d000 */
[----:B------:R-:W-:Y:S05]  /*8a90*/  @!P0 EXIT ;  /* 0x000000000000894d */ /* 0x000fea0003800000 */
[----:B------:R-:W-:Y:S05]  /*8aa0*/  BRA `(.L_x_136) ;  /* 0x00000000002c7947 */ /* 0x000fea0003800000 */
.L_x_137:
[----:B------:R-:W-:Y:S01]  /*8ab0*/  ISETP.NE.AND P0, PT, R57, RZ, PT ;  /* 0x000000ff3900720c */ /* 0x000fe20003f05270 */
[----:B------:R-:W-:-:S12]  /*8ac0*/  BSSY.RECONVERGENT B0, `(.L_x_136) ;  /* 0x0000009000007945 */ /* 0x000fd80003800200 */
[----:B------:R-:W-:Y:S05]  /*8ad0*/  @P0 BRA `(.L_x_138) ;  /* 0x0000000000140947 */ /* 0x000fea0003800000 */
[----:B------:R-:W2:Y:S02]  /*8ae0*/  LDCU.64 UR4, c[0x0][0x888] ;  /* 0x00011100ff0477ac */ /* 0x000ea40008000a00 */
[----:B--2---:R-:W-:-:S04]  /*8af0*/  ISETP.NE.U32.AND P0, PT, RZ, UR4, PT ;  /* 0x00000004ff007c0c */ /* 0x004fc8000bf05070 */
[----:B------:R-:W-:-:S13]  /*8b00*/  ISETP.NE.AND.EX P0, PT, RZ, UR5, PT, P0 ;  /* 0x00000005ff007c0c */ /* 0x000fda000bf05300 */
[----:B------:R-:W-:Y:S05]  /*8b10*/  @!P0 EXIT ;  /* 0x000000000000894d */ /* 0x000fea0003800000 */
[----:B------:R-:W-:Y:S05]  /*8b20*/  BRA `(.L_x_139) ;  /* 0x0000000000087947 */ /* 0x000fea0003800000 */
.L_x_138:
[----:B------:R-:W-:-:S13]  /*8b30*/  FSETP.NEU.AND P0, PT, R27, RZ, PT ;  /* 0x000000ff1b00720b */ /* 0x000fda0003f0d000 */
[----:B------:R-:W-:Y:S05]  /*8b40*/  @!P0 EXIT ;  /* 0x000000000000894d */ /* 0x000fea0003800000 */
.L_x_139:
[----:B------:R-:W-:Y:S05]  /*8b50*/  BSYNC.RECONVERGENT B0 ;  /* 0x0000000000007941 */ /* 0x000fea0003800200 */
.L_x_136:
[----:B------:R-:W-:Y:S01]  /*8b60*/  ULEA UR4, UR45, UR43, 0x3 ;  /* 0x0000002b2d047291 */ /* 0x000fe2000f8e18ff */
[----:B------:R-:W-:-:S04]  /*8b70*/  DEPBAR.LE SB0, 0x0 ;  /* 0x000080000000791a */ /* 0x000fc80000000000 */
[----:B------:R-:W-:-:S04]  /*8b80*/  UIADD3 UR4, UPT, UPT, UR4, 0x40, URZ ;  /* 0x0000004004047890 */ /* 0x000fc8000fffe0ff */
[----:B------:R-:W-:-:S09]  /*8b90*/  UPRMT UR4, UR63, 0x654, UR4 ;  /* 0x000006543f047896 */ /* 0x000fd20008000004 */
[----:B------:R-:W-:Y:S01]  /*8ba0*/  SYNCS.ARRIVE.TRANS64.RED.A1T0 RZ, [UR4], RZ ;  /* 0x000000ffffff79a7 */ /* 0x000fe20008100404 */
[----:B------:R-:W-:Y:S05]  /*8bb0*/  EXIT ;  /* 0x000000000000794d */ /* 0x000fea0003800000 */
.L_x_24:
[----:B--2---:R2:W3:Y:S02]  /*8bc0*/  SYNCS.PHASECHK.TRANS64.TRYWAIT P0, [R0+URZ+0xe0], R2 ;  /* 0x0000e002000075a7 */ /* 0x0044e400080011ff */
[----:B---3--:R-:W-:Y:S05]  /*8bd0*/  @!P0 NANOSLEEP.SYNCS 0x989680 ;  /* 0x009896800000895d */ /* 0x008fea0003900000 */
[----:B------:R-:W3:Y:S02]  /*8be0*/  @!P0 SYNCS.PHASECHK.TRANS64 P0, [R0+URZ+0xe0], R2 ;  /* 0x0000e002000085a7 */ /* 0x000ee400080010ff */
[----:B---3--:R-:W-:Y:S05]  /*8bf0*/  @!P0 BRA `(.L_x_24) ;  /* 0xfffffffc00f08947 */ /* 0x008fea000383ffff */
[----:B------:R-:W-:Y:S05]  /*8c00*/  BRA `(.L_x_140) ;  /* 0xffffff8c006c7947 */ /* 0x000fea000383ffff */
.L_x_27:
[----:B-1----:R-:W-:-:S07]  /*8c10*/  MOV R0, UR57 ;  /* 0x0000003900007c02 */ /* 0x002fce0008000f00 */
.L_x_141:
[----:B-1----:R1:W2:Y:S02]  /*8c20*/  SYNCS.PHASECHK.TRANS64.TRYWAIT P0, [R0+URZ+0x10], R3 ;  /* 0x00001003000075a7 */ /* 0x0022a400080011ff */
[----:B--2---:R-:W-:Y:S05]  /*8c30*/  @!P0 NANOSLEEP.SYNCS 0x989680 ;  /* 0x009896800000895d */ /* 0x004fea0003900000 */
[----:B------:R-:W2:Y:S02]  /*8c40*/  @!P0 SYNCS.PHASECHK.TRANS64 P0, [R0+URZ+0x10], R3 ;  /* 0x00001003000085a7 */ /* 0x000ea400080010ff */
[----:B--2---:R-:W-:Y:S05]  /*8c50*/  @!P0 BRA `(.L_x_141) ;  /* 0xfffffffc00f08947 */ /* 0x004fea000383ffff */
[----:B------:R-:W-:Y:S05]  /*8c60*/  BRA `(.L_x_26) ;  /* 0xffffff8c00b87947 */ /* 0x000fea000383ffff */
.L_x_36:
[----:B-1----:R-:W-:-:S07]  /*8c70*/  MOV R0, UR57 ;  /* 0x0000003900007c02 */ /* 0x002fce0008000f00 */
.L_x_142:
[----:B-1----:R1:W2:Y:S02]  /*8c80*/  SYNCS.PHASECHK.TRANS64.TRYWAIT P0, [R0+URZ+0x10], R3 ;  /* 0x00001003000075a7 */ /* 0x0022a400080011ff */
[----:B--2---:R-:W-:Y:S05]  /*8c90*/  @!P0 NANOSLEEP.SYNCS 0x989680 ;  /* 0x009896800000895d */ /* 0x004fea0003900000 */
[----:B------:R-:W2:Y:S02]  /*8ca0*/  @!P0 SYNCS.PHASECHK.TRANS64 P0, [R0+URZ+0x10], R3 ;  /* 0x00001003000085a7 */ /* 0x000ea400080010ff */
[----:B--2---:R-:W-:Y:S05]  /*8cb0*/  @!P0 BRA `(.L_x_142) ;  /* 0xfffffffc00f08947 */ /* 0x004fea000383ffff */
[----:B------:R-:W-:Y:S05]  /*8cc0*/  BRA `(.L_x_35) ;  /* 0xffffff9400187947 */ /* 0x000fea000383ffff */
.L_x_43:
[----:B-1----:R1:W4:Y:S02]  /*8cd0*/  SYNCS.PHASECHK.TRANS64.TRYWAIT P0, [R3+URZ+0x70], R0 ;  /* 0x00007000030075a7 */ /* 0x00232400080011ff */
[----:B----4-:R-:W-:Y:S05]  /*8ce0*/  @!P0 NANOSLEEP.SYNCS 0x989680 ;  /* 0x009896800000895d */ /* 0x010fea0003900000 */
[----:B------:R-:W4:Y:S02]  /*8cf0*/  @!P0 SYNCS.PHASECHK.TRANS64 P0, [R3+URZ+0x70], R0 ;  /* 0x00007000030085a7 */ /* 0x000f2400080010ff */
[----:B----4-:R-:W-:Y:S05]  /*8d00*/  @!P0 BRA `(.L_x_43) ;  /* 0xfffffffc00f08947 */ /* 0x010fea000383ffff */
[----:B------:R-:W-:Y:S05]  /*8d10*/  BRA `(.L_x_143) ;  /* 0xffffff9800587947 */ /* 0x000fea000383ffff */
.L_x_47:
[----:B------:R-:W-:-:S07]  /*8d20*/  MOV R0, UR4 ;  /* 0x0000000400007c02 */ /* 0x000fce0008000f00 */
.L_x_144:
[----:B-1----:R1:W2:Y:S02]  /*8d30*/  SYNCS.PHASECHK.TRANS64.TRYWAIT P0, [R0+URZ], R2 ;  /* 0x00000002000075a7 */ /* 0x0022a400080011ff */
[----:B--2---:R-:W-:Y:S05]  /*8d40*/  @!P0 NANOSLEEP.SYNCS 0x989680 ;  /* 0x009896800000895d */ /* 0x004fea0003900000 */
[----:B------:R-:W2:Y:S02]  /*8d50*/  @!P0 SYNCS.PHASECHK.TRANS64 P0, [R0+URZ], R2 ;  /* 0x00000002000085a7 */ /* 0x000ea400080010ff */
[----:B--2---:R-:W-:Y:S05]  /*8d60*/  @!P0 BRA `(.L_x_144) ;  /* 0xfffffffc00f08947 */ /* 0x004fea000383ffff */
[----:B------:R-:W-:Y:S05]  /*8d70*/  BRA `(.L_x_145) ;  /* 0xffffffa000047947 */ /* 0x000fea000383ffff */
.L_x_50:
[----:B--2---:R2:W3:Y:S02]  /*8d80*/  SYNCS.PHASECHK.TRANS64.TRYWAIT P0, [R2+URZ+0xd0], R4 ;  /* 0x0000d004020075a7 */ /* 0x0044e400080011ff */
[----:B---3--:R-:W-:Y:S05]  /*8d90*/  @!P0 NANOSLEEP.SYNCS 0x989680 ;  /* 0x009896800000895d */ /* 0x008fea0003900000 */
[----:B------:R-:W3:Y:S02]  /*8da0*/  @!P0 SYNCS.PHASECHK.TRANS64 P0, [R2+URZ+0xd0], R4 ;  /* 0x0000d004020085a7 */ /* 0x000ee400080010ff */
[----:B---3--:R-:W-:Y:S05]  /*8db0*/  @!P0 BRA `(.L_x_50) ;  /* 0xfffffffc00f08947 */ /* 0x008fea000383ffff */
[----:B------:R-:W-:Y:S05]  /*8dc0*/  BRA `(.L_x_146) ;  /* 0xffffffa000607947 */ /* 0x000fea000383ffff */
.L_x_51:
[----:B------:R-:W-:-:S07]  /*8dd0*/  MOV R2, UR4 ;  /* 0x0000000400027c02 */ /* 0x000fce0008000f00 */
.L_x_147:
[----:B--2---:R2:W3:Y:S02]  /*8de0*/  SYNCS.PHASECHK.TRANS64.TRYWAIT P0, [R2+URZ+0x80], R5 ;  /* 0x00008005020075a7 */ /* 0x0044e400080011ff */
[----:B---3--:R-:W-:Y:S05]  /*8df0*/  @!P0 NANOSLEEP.SYNCS 0x989680 ;  /* 0x009896800000895d */ /* 0x008fea0003900000 */
[----:B------:R-:W3:Y:S02]  /*8e00*/  @!P0 SYNCS.PHASECHK.TRANS64 P0, [R2+URZ+0x80], R5 ;  /* 0x00008005020085a7 */ /* 0x000ee400080010ff */
[----:B---3--:R-:W-:Y:S05]  /*8e10*/  @!P0 BRA `(.L_x_147) ;  /* 0xfffffffc00f08947 */ /* 0x008fea000383ffff */
[----:B------:R-:W-:Y:S05]  /*8e20*/  BRA `(.L_x_148) ;  /* 0xffffffa000707947 */ /* 0x000fea000383ffff */
.L_x_52:
[----:B--2---:R2:W3:Y:S02]  /*8e30*/  SYNCS.PHASECHK.TRANS64.TRYWAIT P1, [R2+URZ+0x70], R4 ;  /* 0x00007004020075a7 */ /* 0x0044e400080211ff */
[----:B---3--:R-:W-:Y:S05]  /*8e40*/  @!P1 NANOSLEEP.SYNCS 0x989680 ;  /* 0x009896800000995d */ /* 0x008fea0003900000 */
[----:B------:R-:W3:Y:S02]  /*8e50*/  @!P1 SYNCS.PHASECHK.TRANS64 P1, [R2+URZ+0x70], R4 ;  /* 0x00007004020095a7 */ /* 0x000ee400080210ff */
[----:B---3--:R-:W-:Y:S05]  /*8e60*/  @!P1 BRA `(.L_x_52) ;  /* 0xfffffffc00f09947 */ /* 0x008fea000383ffff */
[----:B------:R-:W-:Y:S05]  /*8e70*/  BRA `(.L_x_149) ;  /* 0xffffffa000a07947 */ /* 0x000fea000383ffff */
.L_x_55:
[----:B------:R-:W-:-:S07]  /*8e80*/  MOV R0, UR4 ;  /* 0x0000000400007c02 */ /* 0x000fce0008000f00 */
.L_x_150:
[----:B--2---:R2:W3:Y:S02]  /*8e90*/  SYNCS.PHASECHK.TRANS64.TRYWAIT P0, [R0+URZ+0x80], R2 ;  /* 0x00008002000075a7 */ /* 0x0044e400080011ff */
[----:B---3--:R-:W-:Y:S05]  /*8ea0*/  @!P0 NANOSLEEP.SYNCS 0x989680 ;  /* 0x009896800000895d */ /* 0x008fea0003900000 */
[----:B------:R-:W3:Y:S02]  /*8eb0*/  @!P0 SYNCS.PHASECHK.TRANS64 P0, [R0+URZ+0x80], R2 ;  /* 0x00008002000085a7 */ /* 0x000ee400080010ff */
[----:B---3--:R-:W-:Y:S05]  /*8ec0*/  @!P0 BRA `(.L_x_150) ;  /* 0xfffffffc00f08947 */ /* 0x008fea000383ffff */
[----:B------:R-:W-:Y:S05]  /*8ed0*/  BRA `(.L_x_54) ;  /* 0xffffffa000f47947 */ /* 0x000fea000383ffff */
.L_x_62:
[----:B-1----:R1:W2:Y:S02]  /*8ee0*/  SYNCS.PHASECHK.TRANS64.TRYWAIT P1, [R0+URZ+0x70], R2 ;  /* 0x00007002000075a7 */ /* 0x0022a400080211ff */
[----:B--2---:R-:W-:Y:S05]  /*8ef0*/  @!P1 NANOSLEEP.SYNCS 0x989680 ;  /* 0x009896800000995d */ /* 0x004fea0003900000 */
[----:B------:R-:W2:Y:S02]  /*8f00*/  @!P1 SYNCS.PHASECHK.TRANS64 P1, [R0+URZ+0x70], R2 ;  /* 0x00007002000095a7 */ /* 0x000ea400080210ff */
[----:B--2---:R-:W-:Y:S05]  /*8f10*/  @!P1 BRA `(.L_x_62) ;  /* 0xfffffffc00f09947 */ /* 0x004fea000383ffff */
[----:B------:R-:W-:Y:S05]  /*8f20*/  BRA `(.L_x_151) ;  /* 0xffffffa8005c7947 */ /* 0x000fea000383ffff */
.L_x_63:
[----:B------:R-:W-:-:S13]  /*8f30*/  R2UR UR4, R13 ;  /* 0x000000000d0472ca */ /* 0x000fda00000e0000 */
[----:B------:R-:W-:-:S07]  /*8f40*/  MOV R2, UR4 ;  /* 0x0000000400027c02 */ /* 0x000fce0008000f00 */
.L_x_152:
[----:B-1----:R1:W2:Y:S02]  /*8f50*/  SYNCS.PHASECHK.TRANS64.TRYWAIT P0, [R2+URZ+0xb0], R0 ;  /* 0x0000b000020075a7 */ /* 0x0022a400080011ff */
[----:B--2---:R-:W-:Y:S05]  /*8f60*/  @!P0 NANOSLEEP.SYNCS 0x989680 ;  /* 0x009896800000895d */ /* 0x004fea0003900000 */
[----:B------:R-:W2:Y:S02]  /*8f70*/  @!P0 SYNCS.PHASECHK.TRANS64 P0, [R2+URZ+0xb0], R0 ;  /* 0x0000b000020085a7 */ /* 0x000ea400080010ff */
[----:B--2---:R-:W-:Y:S05]  /*8f80*/  @!P0 BRA `(.L_x_152) ;  /* 0xfffffffc00f08947 */ /* 0x004fea000383ffff */
[----:B------:R-:W-:Y:S05]  /*8f90*/  BRA `(.L_x_153) ;  /* 0xffffffa800b07947 */ /* 0x000fea000383ffff */
.L_x_66:
[----:B------:R-:W-:Y:S07]  /*8fa0*/  MOV R0, UR5 ;  /* 0x0000000500007c02 */ /* 0x000fee0008000f00 */
.L_x_154:
[----:B-1----:R1:W2:Y:S02]  /*8fb0*/  SYNCS.PHASECHK.TRANS64.TRYWAIT P0, [R0+URZ], R2 ;  /* 0x00000002000075a7 */ /* 0x0022a400080011ff */
[----:B--2---:R-:W-:Y:S05]  /*8fc0*/  @!P0 NANOSLEEP.SYNCS 0x989680 ;  /* 0x009896800000895d */ /* 0x004fea0003900000 */
[----:B------:R-:W2:Y:S02]  /*8fd0*/  @!P0 SYNCS.PHASECHK.TRANS64 P0, [R0+URZ], R2 ;  /* 0x00000002000085a7 */ /* 0x000ea400080010ff */
[----:B--2---:R-:W-:Y:S05]  /*8fe0*/  @!P0 BRA `(.L_x_154) ;  /* 0xfffffffc00f08947 */ /* 0x004fea000383ffff */
[----:B------:R-:W-:Y:S05]  /*8ff0*/  BRA `(.L_x_65) ;  /* 0xffffffa800cc7947 */ /* 0x000fea000383ffff */
.L_x_69:
[----:B------:R-:W-:-:S07]  /*9000*/  MOV R0, UR4 ;  /* 0x0000000400007c02 */ /* 0x000fce0008000f00 */
.L_x_155:
[----:B--2---:R2:W3:Y:S02]  /*9010*/  SYNCS.PHASECHK.TRANS64.TRYWAIT P0, [R0+URZ], R2 ;  /* 0x00000002000075a7 */ /* 0x0044e400080011ff */
[----:B---3--:R-:W-:Y:S05]  /*9020*/  @!P0 NANOSLEEP.SYNCS 0x989680 ;  /* 0x009896800000895d */ /* 0x008fea0003900000 */
[----:B------:R-:W3:Y:S02]  /*9030*/  @!P0 SYNCS.PHASECHK.TRANS64 P0, [R0+URZ], R2 ;  /* 0x00000002000085a7 */ /* 0x000ee400080010ff */
[----:B---3--:R-:W-:Y:S05]  /*9040*/  @!P0 BRA `(.L_x_155) ;  /* 0xfffffffc00f08947 */ /* 0x008fea000383ffff */
[----:B------:R-:W-:Y:S05]  /*9050*/  BRA `(.L_x_156) ;  /* 0xffffffb000d87947 */ /* 0x000fea000383ffff */
.L_x_70:
[----:B------:R-:W-:-:S07]  /*9060*/  MOV R0, UR5 ;  /* 0x0000000500007c02 */ /* 0x000fce0008000f00 */
.L_x_157:
[----:B-1----:R1:W2:Y:S02]  /*9070*/  SYNCS.PHASECHK.TRANS64.TRYWAIT P0, [R0+URZ], R3 ;  /* 0x00000003000075a7 */ /* 0x0022a400080011ff */
[----:B--2---:R-:W-:Y:S05]  /*9080*/  @!P0 NANOSLEEP.SYNCS 0x989680 ;  /* 0x009896800000895d */ /* 0x004fea0003900000 */
[----:B------:R-:W2:Y:S02]  /*9090*/  @!P0 SYNCS.PHASECHK.TRANS64 P0, [R0+URZ], R3 ;  /* 0x00000003000085a7 */ /* 0x000ea400080010ff */
[----:B--2---:R-:W-:Y:S05]  /*90a0*/  @!P0 BRA `(.L_x_157) ;  /* 0xfffffffc00f08947 */ /* 0x004fea000383ffff */
[----:B------:R-:W-:Y:S05]  /*90b0*/  BRA `(.L_x_158) ;  /* 0xffffffb000e47947 */ /* 0x000fea000383ffff */
.L_x_71:
[----:B------:R-:W-:-:S07]  /*90c0*/  MOV R0, UR5 ;  /* 0x0000000500007c02 */ /* 0x000fce0008000f00 */
.L_x_159:
[----:B-1----:R1:W2:Y:S02]  /*90d0*/  SYNCS.PHASECHK.TRANS64.TRYWAIT P0, [R0+URZ], R3 ;  /* 0x00000003000075a7 */ /* 0x0022a400080011ff */
[----:B--2---:R-:W-:Y:S05]  /*90e0*/  @!P0 NANOSLEEP.SYNCS 0x989680 ;  /* 0x009896800000895d */ /* 0x004fea0003900000 */
[----:B------:R-:W2:Y:S02]  /*90f0*/  @!P0 SYNCS.PHASECHK.TRANS64 P0, [R0+URZ], R3 ;  /* 0x00000003000085a7 */ /* 0x000ea400080010ff */
[----:B--2---:R-:W-:Y:S05]  /*9100*/  @!P0 BRA `(.L_x_159) ;  /* 0xfffffffc00f08947 */ /* 0x004fea000383ffff */
[----:B------:R-:W-:Y:S05]  /*9110*/  BRA `(.L_x_160) ;  /* 0xffffffb000f07947 */ /* 0x000fea000383ffff */
.L_x_72:
[----:B-1----:R-:W-:-:S07]  /*9120*/  MOV R0, UR4 ;  /* 0x0000000400007c02 */ /* 0x002fce0008000f00 */
.L_x_161:
[----:B-1----:R1:W2:Y:S02]  /*9130*/  SYNCS.PHASECHK.TRANS64.TRYWAIT P0, [R0+URZ], R2 ;  /* 0x00000002000075a7 */ /* 0x0022a400080011ff */
[----:B--2---:R-:W-:Y:S05]  /*9140*/  @!P0 NANOSLEEP.SYNCS 0x989680 ;  /* 0x009896800000895d */ /* 0x004fea0003900000 */
[----:B------:R-:W2:Y:S02]  /*9150*/  @!P0 SYNCS.PHASECHK.TRANS64 P0, [R0+URZ], R2 ;  /* 0x00000002000085a7 */ /* 0x000ea400080010ff */
[----:B--2---:R-:W-:Y:S05]  /*9160*/  @!P0 BRA `(.L_x_161) ;  /* 0xfffffffc00f08947 */ /* 0x004fea000383ffff */
[----:B------:R-:W-:Y:S05]  /*9170*/  BRA `(.L_x_162) ;  /* 0xffffffb000fc7947 */ /* 0x000fea000383ffff */
.L_x_77:
[----:B---3--:R3:W4:Y:S02]  /*9180*/  SYNCS.PHASECHK.TRANS64.TRYWAIT P0, [R12+URZ+0x70], R0 ;  /* 0x000070000c0075a7 */ /* 0x00872400080011ff */
[----:B----4-:R-:W-:Y:S05]  /*9190*/  @!P0 NANOSLEEP.SYNCS 0x989680 ;  /* 0x009896800000895d */ /* 0x010fea0003900000 */
[----:B------:R-:W4:Y:S02]  /*91a0*/  @!P0 SYNCS.PHASECHK.TRANS64 P0, [R12+URZ+0x70], R0 ;  /* 0x000070000c0085a7 */ /* 0x000f2400080010ff */
[----:B----4-:R-:W-:Y:S05]  /*91b0*/  @!P0 BRA `(.L_x_77) ;  /* 0xfffffffc00f08947 */ /* 0x010fea000383ffff */
[----:B------:R-:W-:Y:S05]  /*91c0*/  BRA `(.L_x_163) ;  /* 0xffffffb800207947 */ /* 0x000fea000383ffff */
.L_x_80:
[----:B-1----:R-:W-:Y:S07]  /*91d0*/  MOV R0, UR21 ;  /* 0x0000001500007c02 */ /* 0x002fee0008000f00 */
.L_x_164:
[----:B-1----:R1:W3:Y:S02]  /*91e0*/  SYNCS.PHASECHK.TRANS64.TRYWAIT P2, [R0+URZ+0x68], R6 ;  /* 0x00006806000075a7 */ /* 0x0022e400080411ff */
[----:B---3--:R-:W-:Y:S05]  /*91f0*/  @!P2 NANOSLEEP.SYNCS 0x989680 ;  /* 0x009896800000a95d */ /* 0x008fea0003900000 */
[----:B------:R-:W3:Y:S02]  /*9200*/  @!P2 SYNCS.PHASECHK.TRANS64 P2, [R0+URZ+0x68], R6 ;  /* 0x000068060000a5a7 */ /* 0x000ee400080410ff */
[----:B---3--:R-:W-:Y:S05]  /*9210*/  @!P2 BRA `(.L_x_164) ;  /* 0xfffffffc00f0a947 */ /* 0x008fea000383ffff */
[----:B------:R-:W-:Y:S05]  /*9220*/  BRA `(.L_x_79) ;  /* 0xffffffbc00887947 */ /* 0x000fea000383ffff */
.L_x_83:
[----:B------:R-:W-:Y:S07]  /*9230*/  MOV R0, UR21 ;  /* 0x0000001500007c02 */ /* 0x000fee0008000f00 */
.L_x_165:
[----:B-1----:R1:W3:Y:S02]  /*9240*/  SYNCS.PHASECHK.TRANS64.TRYWAIT P0, [R0+URZ+0x40], R9 ;  /* 0x00004009000075a7 */ /* 0x0022e400080011ff */
[----:B---3--:R-:W-:Y:S05]  /*9250*/  @!P0 NANOSLEEP.SYNCS 0x989680 ;  /* 0x009896800000895d */ /* 0x008fea0003900000 */
[----:B------:R-:W3:Y:S02]  /*9260*/  @!P0 SYNCS.PHASECHK.TRANS64 P0, [R0+URZ+0x40], R9 ;  /* 0x00004009000085a7 */ /* 0x000ee400080010ff */
[----:B---3--:R-:W-:Y:S05]  /*9270*/  @!P0 BRA `(.L_x_165) ;  /* 0xfffffffc00f08947 */ /* 0x008fea000383ffff */
[----:B------:R-:W-:Y:S05]  /*9280*/  BRA `(.L_x_166) ;  /* 0xffffffbc00e47947 */ /* 0x000fea000383ffff */
.L_x_84:
[----:B------:R-:W-:Y:S07]  /*9290*/  MOV R0, UR21 ;  /* 0x0000001500007c02 */ /* 0x000fee0008000f00 */
.L_x_167:
[----:B-1----:R1:W3:Y:S02]  /*92a0*/  SYNCS.PHASECHK.TRANS64.TRYWAIT P0, [R0+URZ+0x48], R9 ;  /* 0x00004809000075a7 */ /* 0x0022e400080011ff */
[----:B---3--:R-:W-:Y:S05]  /*92b0*/  @!P0 NANOSLEEP.SYNCS 0x989680 ;  /* 0x009896800000895d */ /* 0x008fea0003900000 */
[----:B------:R-:W3:Y:S02]  /*92c0*/  @!P0 SYNCS.PHASECHK.TRANS64 P0, [R0+URZ+0x48], R9 ;  /* 0x00004809000085a7 */ /* 0x000ee400080010ff */
[----:B---3--:R-:W-:Y:S05]  /*92d0*/  @!P0 BRA `(.L_x_167) ;  /* 0xfffffffc00f08947 */ /* 0x008fea000383ffff */
[----:B------:R-:W-:Y:S05]  /*92e0*/  BRA `(.L_x_168) ;  /* 0xffffffc000247947 */ /* 0x000fea000383ffff */
.L_x_85:
[----:B------:R-:W-:Y:S07]  /*92f0*/  MOV R0, UR21 ;  /* 0x0000001500007c02 */ /* 0x000fee0008000f00 */
.L_x_169:
[----:B-1----:R1:W3:Y:S02]  /*9300*/  SYNCS.PHASECHK.TRANS64.TRYWAIT P0, [R0+URZ+0x50], R9 ;  /* 0x00005009000075a7 */ /* 0x0022e400080011ff */
[----:B---3--:R-:W-:Y:S05]  /*9310*/  @!P0 NANOSLEEP.SYNCS 0x989680 ;  /* 0x009896800000895d */ /* 0x008fea0003900000 */
[----:B------:R-:W3:Y:S02]  /*9320*/  @!P0 SYNCS.PHASECHK.TRANS64 P0, [R0+URZ+0x50], R9 ;  /* 0x00005009000085a7 */ /* 0x000ee400080010ff */
[----:B---3--:R-:W-:Y:S05]  /*9330*/  @!P0 BRA `(.L_x_169) ;  /* 0xfffffffc00f08947 */ /* 0x008fea000383ffff */
[----:B------:R-:W-:Y:S05]  /*9340*/  BRA `(.L_x_170) ;  /* 0xffffffc0006c7947 */ /* 0x000fea000383ffff */
.L_x_86:
[----:B------:R-:W-:Y:S07]  /*9350*/  MOV R0, UR21 ;  /* 0x0000001500007c02 */ /* 0x000fee0008000f00 */
.L_x_171:
[----:B-1----:R1:W3:Y:S02]  /*9360*/  SYNCS.PHASECHK.TRANS64.TRYWAIT P0, [R0+URZ+0x58], R9 ;  /* 0x00005809000075a7 */ /* 0x0022e400080011ff */
[----:B---3--:R-:W-:Y:S05]  /*9370*/  @!P0 NANOSLEEP.SYNCS 0x989680 ;  /* 0x009896800000895d */ /* 0x008fea0003900000 */
[----:B------:R-:W3:Y:S02]  /*9380*/  @!P0 SYNCS.PHASECHK.TRANS64 P0, [R0+URZ+0x58], R9 ;  /* 0x00005809000085a7 */ /* 0x000ee400080010ff */
[----:B---3--:R-:W-:Y:S05]  /*9390*/  @!P0 BRA `(.L_x_171) ;  /* 0xfffffffc00f08947 */ /* 0x008fea000383ffff */
[----:B------:R-:W-:Y:S05]  /*93a0*/  BRA `(.L_x_172) ;  /* 0xffffffc000b07947 */ /* 0x000fea000383ffff */
.L_x_88:
[----:B------:R-:W-:-:S07]  /*93b0*/  MOV R0, UR21 ;  /* 0x0000001500007c02 */ /* 0x000fce0008000f00 */
.L_x_173:
[----:B-1----:R1:W4:Y:S02]  /*93c0*/  SYNCS.PHASECHK.TRANS64.TRYWAIT P0, [R0+URZ+0x40], R2 ;  /* 0x00004002000075a7 */ /* 0x00232400080011ff */
[----:B----4-:R-:W-:Y:S05]  /*93d0*/  @!P0 NANOSLEEP.SYNCS 0x989680 ;  /* 0x009896800000895d */ /* 0x010fea0003900000 */
[----:B------:R-:W4:Y:S02]  /*93e0*/  @!P0 SYNCS.PHASECHK.TRANS64 P0, [R0+URZ+0x40], R2 ;  /* 0x00004002000085a7 */ /* 0x000f2400080010ff */
[----:B----4-:R-:W-:Y:S05]  /*93f0*/  @!P0 BRA `(.L_x_173) ;  /* 0xfffffffc00f08947 */ /* 0x010fea000383ffff */
[----:B------:R-:W-:Y:S05]  /*9400*/  BRA `(.L_x_174) ;  /* 0xffffffc400287947 */ /* 0x000fea000383ffff */
.L_x_89:
[----:B-1----:R-:W-:-:S07]  /*9410*/  MOV R0, UR21 ;  /* 0x0000001500007c02 */ /* 0x002fce0008000f00 */
.L_x_175:
[----:B-1----:R1:W4:Y:S02]  /*9420*/  SYNCS.PHASECHK.TRANS64.TRYWAIT P0, [R0+URZ+0x48], R2 ;  /* 0x00004802000075a7 */ /* 0x00232400080011ff */
[----:B----4-:R-:W-:Y:S05]  /*9430*/  @!P0 NANOSLEEP.SYNCS 0x989680 ;  /* 0x009896800000895d */ /* 0x010fea0003900000 */
[----:B------:R-:W4:Y:S02]  /*9440*/  @!P0 SYNCS.PHASECHK.TRANS64 P0, [R0+URZ+0x48], R2 ;  /* 0x00004802000085a7 */ /* 0x000f2400080010ff */
[----:B----4-:R-:W-:Y:S05]  /*9450*/  @!P0 BRA `(.L_x_175) ;  /* 0xfffffffc00f08947 */ /* 0x010fea000383ffff */
[----:B------:R-:W-:Y:S05]  /*9460*/  BRA `(.L_x_176) ;  /* 0xffffffc400187947 */ /* 0x000fea000383ffff */
.L_x_90:
[----:B-1----:R-:W-:-:S07]  /*9470*/  MOV R0, UR21 ;  /* 0x0000001500007c02 */ /* 0x002fce0008000f00 */
.L_x_177:
[----:B-1----:R1:W4:Y:S02]  /*9480*/  SYNCS.PHASECHK.TRANS64.TRYWAIT P0, [R0+URZ+0x50], R2 ;  /* 0x00005002000075a7 */ /* 0x00232400080011ff */
[----:B----4-:R-:W-:Y:S05]  /*9490*/  @!P0 NANOSLEEP.SYNCS 0x989680 ;  /* 0x009896800000895d */ /* 0x010fea0003900000 */
[----:B------:R-:W4:Y:S02]  /*94a0*/  @!P0 SYNCS.PHASECHK.TRANS64 P0, [R0+URZ+0x50], R2 ;  /* 0x00005002000085a7 */ /* 0x000f2400080010ff */
[----:B----4-:R-:W-:Y:S05]  /*94b0*/  @!P0 BRA `(.L_x_177) ;  /* 0xfffffffc00f08947 */ /* 0x010fea000383ffff */
[----:B------:R-:W-:Y:S05]  /*94c0*/  BRA `(.L_x_178) ;  /* 0xffffffc400087947 */ /* 0x000fea000383ffff */
.L_x_92:
[----:B-1----:R1:W2:Y:S02]  /*94d0*/  SYNCS.PHASECHK.TRANS64.TRYWAIT P0, [R3+URZ+0x70], R0 ;  /* 0x00007000030075a7 */ /* 0x0022a400080011ff */
[----:B--2---:R-:W-:Y:S05]  /*94e0*/  @!P0 NANOSLEEP.SYNCS 0x989680 ;  /* 0x009896800000895d */ /* 0x004fea0003900000 */
[----:B------:R-:W2:Y:S02]  /*94f0*/  @!P0 SYNCS.PHASECHK.TRANS64 P0, [R3+URZ+0x70], R0 ;  /* 0x00007000030085a7 */ /* 0x000ea400080010ff */
[----:B--2---:R-:W-:Y:S05]  /*9500*/  @!P0 BRA `(.L_x_92) ;  /* 0xfffffffc00f08947 */ /* 0x004fea000383ffff */
[----:B------:R-:W-:Y:S05]  /*9510*/  BRA `(.L_x_179) ;  /* 0xffffffc400dc7947 */ /* 0x000fea000383ffff */
.L_x_103:
[----:B-1----:R-:W-:Y:S04]  /*9520*/  MOV R0, UR43 ;  /* 0x0000002b00007c02 */ /* 0x002fe80008000f00 */
[----:B------:R1:W2:Y:S03]  /*9530*/  SYNCS.PHASECHK.TRANS64.TRYWAIT P1, [R0+URZ+0x20], R3 ;  /* 0x00002003000075a7 */ /* 0x0002a600080211ff */
[----:B--2---:R-:W-:Y:S05]  /*9540*/  @!P1 NANOSLEEP.SYNCS 0x989680 ;  /* 0x009896800000995d */ /* 0x004fea0003900000 */
[----:B------:R-:W2:Y:S02]  /*9550*/  @!P1 SYNCS.PHASECHK.TRANS64 P1, [R0+URZ+0x20], R3 ;  /* 0x00002003000095a7 */ /* 0x000ea400080210ff */
[----:B--2---:R-:W-:Y:S05]  /*9560*/  @!P1 BRA `(.L_x_103) ;  /* 0xfffffffc00ec9947 */ /* 0x004fea000383ffff */
[----:B------:R-:W-:Y:S05]  /*9570*/  BRA `(.L_x_102) ;  /* 0xffffffd400787947 */ /* 0x000fea000383ffff */
.L_x_105:
[----:B-1----:R1:W3:Y:S02]  /*9580*/  SYNCS.PHASECHK.TRANS64.TRYWAIT P0, [R72+URZ+0x90], R2 ;  /* 0x00009002480075a7 */ /* 0x0022e400080011ff */
[----:B---3--:R-:W-:Y:S05]  /*9590*/  @!P0 NANOSLEEP.SYNCS 0x989680 ;  /* 0x009896800000895d */ /* 0x008fea0003900000 */
[----:B------:R-:W3:Y:S02]  /*95a0*/  @!P0 SYNCS.PHASECHK.TRANS64 P0, [R72+URZ+0x90], R2 ;  /* 0x00009002480085a7 */ /* 0x000ee400080010ff */
[----:B---3--:R-:W-:Y:S05]  /*95b0*/  @!P0 BRA `(.L_x_105) ;  /* 0xfffffffc00f08947 */ /* 0x008fea000383ffff */
[----:B------:R-:W-:Y:S05]  /*95c0*/  BRA `(.L_x_104) ;  /* 0xffffffd400a47947 */ /* 0x000fea000383ffff */
.L_x_114:
[----:B-1----:R1:W2:Y:S02]  /*95d0*/  SYNCS.PHASECHK.TRANS64.TRYWAIT P0, [R2+URZ+0x20], R0 ;  /* 0x00002000020075a7 */ /* 0x0022a400080011ff */
[----:B--2---:R-:W-:Y:S05]  /*95e0*/  @!P0 NANOSLEEP.SYNCS 0x989680 ;  /* 0x009896800000895d */ /* 0x004fea0003900000 */
[----:B------:R-:W2:Y:S02]  /*95f0*/  @!P0 SYNCS.PHASECHK.TRANS64 P0, [R2+URZ+0x20], R0 ;  /* 0x00002000020085a7 */ /* 0x000ea400080010ff */
[----:B--2---:R-:W-:Y:S05]  /*9600*/  @!P0 BRA `(.L_x_114) ;  /* 0xfffffffc00f08947 */ /* 0x004fea000383ffff */
[----:B------:R-:W-:Y:S05]  /*9610*/  BRA `(.L_x_113) ;  /* 0xffffffdc00487947 */ /* 0x000fea000383ffff */
.L_x_122:
[----:B-1----:R1:W2:Y:S02]  /*9620*/  SYNCS.PHASECHK.TRANS64.TRYWAIT P0, [R0+URZ+0x20], R5 ;  /* 0x00002005000075a7 */ /* 0x0022a400080011ff */
[----:B--2---:R-:W-:Y:S05]  /*9630*/  @!P0 NANOSLEEP.SYNCS 0x989680 ;  /* 0x009896800000895d */ /* 0x004fea0003900000 */
[----:B------:R-:W2:Y:S02]  /*9640*/  @!P0 SYNCS.PHASECHK.TRANS64 P0, [R0+URZ+0x20], R5 ;  /* 0x00002005000085a7 */ /* 0x000ea400080010ff */
[----:B--2---:R-:W-:Y:S05]  /*9650*/  @!P0 BRA `(.L_x_122) ;  /* 0xfffffffc00f08947 */ /* 0x004fea000383ffff */
[----:B------:R-:W-:Y:S05]  /*9660*/  BRA `(.L_x_121) ;  /* 0xffffffe400107947 */ /* 0x000fea000383ffff */
.L_x_130:
[----:B--2---:R2:W3:Y:S02]  /*9670*/  SYNCS.PHASECHK.TRANS64.TRYWAIT P0, [R2+URZ+0x20], R0 ;  /* 0x00002000020075a7 */ /* 0x0044e400080011ff */
[----:B---3--:R-:W-:Y:S05]  /*9680*/  @!P0 NANOSLEEP.SYNCS 0x989680 ;  /* 0x009896800000895d */ /* 0x008fea0003900000 */
[----:B------:R-:W3:Y:S02]  /*9690*/  @!P0 SYNCS.PHASECHK.TRANS64 P0, [R2+URZ+0x20], R0 ;  /* 0x00002000020085a7 */ /* 0x000ee400080010ff */
[----:B---3--:R-:W-:Y:S05]  /*96a0*/  @!P0 BRA `(.L_x_130) ;  /* 0xfffffffc00f08947 */ /* 0x008fea000383ffff */
[----:B------:R-:W-:Y:S05]  /*96b0*/  BRA `(.L_x_129) ;  /* 0xffffffe800d87947 */ /* 0x000fea000383ffff */
        .weak           $__internal_0_$__cuda_sm10x_tcgen05_guardrail_trap_col_being_dealloced_not_returned_by_alloc
        .type           $__internal_0_$__cuda_sm10x_tcgen05_guardrail_trap_col_being_dealloced_not_returned_by_alloc,@function
        .size           $__internal_0_$__cuda_sm10x_tcgen05_guardrail_trap_col_being_dealloced_not_returned_by_alloc,($__internal_1_$__cuda_sm10x_tcgen05_guardrail_trap_phase_invalid_during_alloc - $__internal_0_$__cuda_sm10x_tcgen05_guardrail_trap_col_being_dealloced_not_returned_by_alloc)
$__internal_0_$__cuda_sm10x_tcgen05_guardrail_trap_col_being_dealloced_not_returned_by_alloc:
[----:B------:R-:W-:Y:S05]  /*96c0*/  BPT.TRAP 0x1 ;  /* 0x000000040000795c */ /* 0x000fea0000300000 */
[----:B------:R-:W-:-:S04]  /*96d0*/  HFMA2 R3, -RZ, RZ, 0, 0 ;  /* 0x00000000ff037431 */ /* 0x000fc800000001ff */
[----:B------:R-:W-:Y:S05]  /*96e0*/  RET.REL.NODEC R2 `(_ZN7cutlass13device_kernelINS_4gemm6kernel13GemmUniversalIN4cute5tupleIJiiiiEEENS1_10collective13CollectiveMmaINS1_35MainloopSm100TmaUmmaWarpSpecializedILi2ELi2ELi4ENS5_IJNS4_1CILi2EEESB_NSA_ILi1EEEEEEEENS5_IJNSA_ILi64EEENSA_ILi128EEESG_EEEfNS5_IJlSC_lEEEfSI_NS4_8TiledMMAINS4_8MMA_AtomIJNS4_17SM100_MMA_TF32_SSINS_10tfloat32_tESM_fLi64ELi128ELNS4_4UMMA5MajorE0ELSO_0ELNSN_7ScaleInE0ELSP_0EEEEEENS4_6LayoutINS5_IJSC_SC_SC_EEENS5_IJNSA_ILi0EEESU_SU_EEEEENS5_IJNS4_10UnderscoreESX_SX_EEEEENS4_23SM90_TMA_LOAD_MULTICASTENS4_14ComposedLayoutINS4_7SwizzleILi3ELi4ELi3EEENS4_18smem_ptr_flag_bitsILi32EEENSS_INS5_IJNSA_ILi8EEENSA_ILi32EEEEEENS5_IJS17_SC_EEEEEEEvNS4_8identityES10_S1B_vS1C_EENS_8epilogue10collective18CollectiveEpilogueINS1E_23Sm100TmaWarpSpecializedILi4ELi2ELi16ELb1ELb0EEEJSH_NS5_IJNSS_ISF_SC_EENSS_IS17_SC_EEEEEfSI_fSI_NS1E_6fusion15FusionCallbacksIS1I_NS1M_17LinearCombinationIffffLNS_15FloatRoundStyleE2EEESH_S1L_JEEENS4_5SM1004TMEM4LOAD26SM100_TMEM_LOAD_16dp128b8xENS4_13SM90_TMA_LOADES1B_NS4_17SM75_U32x4_LDSM_NENS4_14SM90_TMA_STOREES1B_NS4_17SM90_U32x4_STSM_NENS4_39AutoVectorizingCopyWithAssumedAlignmentILi128EEEEEEvvEEEEvNT_6ParamsE) ;  /* 0xffffff6802447950 */ /* 0x000fea0003c3ffff */
        .weak           $__internal_1_$__cuda_sm10x_tcgen05_guardrail_trap_phase_invalid_during_alloc
        .type           $__internal_1_$__cuda_sm10x_tcgen05_guardrail_trap_phase_invalid_during_alloc,@function
        .size           $__internal_1_$__cuda_sm10x_tcgen05_guardrail_trap_phase_invalid_during_alloc,($__internal_2_$__cuda_sm10x_tcgen05_guardrail_trap_unallocated_columns_being_dealloced - $__internal_1_$__cuda_sm10x_tcgen05_guardrail_trap_phase_invalid_during_alloc)
$__internal_1_$__cuda_sm10x_tcgen05_guardrail_trap_phase_invalid_during_alloc:
[----:B------:R-:W-:Y:S05]  /*96f0*/  BPT.TRAP 0x1 ;  /* 0x000000040000795c */ /* 0x000fea0000300000 */
[----:B------:R-:W-:-:S04]  /*9700*/  MOV R5, 0x0 ;  /* 0x0000000000057802 */ /* 0x000fc80000000f00 */
[----:B------:R-:W-:Y:S05]  /*9710*/  RET.REL.NODEC R4 `(_ZN7cutlass13device_kernelINS_4gemm6kernel13GemmUniversalIN4cute5tupleIJiiiiEEENS1_10collective13CollectiveMmaINS1_35MainloopSm100TmaUmmaWarpSpecializedILi2ELi2ELi4ENS5_IJNS4_1CILi2EEESB_NSA_ILi1EEEEEEEENS5_IJNSA_ILi64EEENSA_ILi128EEESG_EEEfNS5_IJlSC_lEEEfSI_NS4_8TiledMMAINS4_8MMA_AtomIJNS4_17SM100_MMA_TF32_SSINS_10tfloat32_tESM_fLi64ELi128ELNS4_4UMMA5MajorE0ELSO_0ELNSN_7ScaleInE0ELSP_0EEEEEENS4_6LayoutINS5_IJSC_SC_SC_EEENS5_IJNSA_ILi0EEESU_SU_EEEEENS5_IJNS4_10UnderscoreESX_SX_EEEEENS4_23SM90_TMA_LOAD_MULTICASTENS4_14ComposedLayoutINS4_7SwizzleILi3ELi4ELi3EEENS4_18smem_ptr_flag_bitsILi32EEENSS_INS5_IJNSA_ILi8EEENSA_ILi32EEEEEENS5_IJS17_SC_EEEEEEEvNS4_8identityES10_S1B_vS1C_EENS_8epilogue10collective18CollectiveEpilogueINS1E_23Sm100TmaWarpSpecializedILi4ELi2ELi16ELb1ELb0EEEJSH_NS5_IJNSS_ISF_SC_EENSS_IS17_SC_EEEEEfSI_fSI_NS1E_6fusion15FusionCallbacksIS1I_NS1M_17LinearCombinationIffffLNS_15FloatRoundStyleE2EEESH_S1L_JEEENS4_5SM1004TMEM4LOAD26SM100_TMEM_LOAD_16dp128b8xENS4_13SM90_TMA_LOADES1B_NS4_17SM75_U32x4_LDSM_NENS4_14SM90_TMA_STOREES1B_NS4_17SM90_U32x4_STSM_NENS4_39AutoVectorizingCopyWithAssumedAlignmentILi128EEEEEEvvEEEEvNT_6ParamsE) ;  /* 0xffffff6804387950 */ /* 0x000fea0003c3ffff */
        .weak           $__internal_2_$__cuda_sm10x_tcgen05_guardrail_trap_unallocated_columns_being_dealloced
        .type           $__internal_2_$__cuda_sm10x_tcgen05_guardrail_trap_unallocated_columns_being_dealloced,@function
        .size           $__internal_2_$__cuda_sm10x_tcgen05_guardrail_trap_unallocated_columns_being_dealloced,(.L_x_181 - $__internal_2_$__cuda_sm10x_tcgen05_guardrail_trap_unallocated_columns_being_dealloced)
$__internal_2_$__cuda_sm10x_tcgen05_guardrail_trap_unallocated_columns_being_dealloced:
[----:B------:R-:W-:Y:S05]  /*9720*/  BPT.TRAP 0x1 ;  /* 0x000000040000795c */ /* 0x000fea0000300000 */
[----:B------:R-:W-:-:S04]  /*9730*/  HFMA2 R3, -RZ, RZ, 0, 0 ;  /* 0x00000000ff037431 */ /* 0x000fc800000001ff */
[----:B------:R-:W-:Y:S05]  /*9740*/  RET.REL.NODEC R2 `(_ZN7cutlass13device_kernelINS_4gemm6kernel13GemmUniversalIN4cute5tupleIJiiiiEEENS1_10collective13CollectiveMmaINS1_35MainloopSm100TmaUmmaWarpSpecializedILi2ELi2ELi4ENS5_IJNS4_1CILi2EEESB_NSA_ILi1EEEEEEEENS5_IJNSA_ILi64EEENSA_ILi128EEESG_EEEfNS5_IJlSC_lEEEfSI_NS4_8TiledMMAINS4_8MMA_AtomIJNS4_17SM100_MMA_TF32_SSINS_10tfloat32_tESM_fLi64ELi128ELNS4_4UMMA5MajorE0ELSO_0ELNSN_7ScaleInE0ELSP_0EEEEEENS4_6LayoutINS5_IJSC_SC_SC_EEENS5_IJNSA_ILi0EEESU_SU_EEEEENS5_IJNS4_10UnderscoreESX_SX_EEEEENS4_23SM90_TMA_LOAD_MULTICASTENS4_14ComposedLayoutINS4_7SwizzleILi3ELi4ELi3EEENS4_18smem_ptr_flag_bitsILi32EEENSS_INS5_IJNSA_ILi8EEENSA_ILi32EEEEEENS5_IJS17_SC_EEEEEEEvNS4_8identityES10_S1B_vS1C_EENS_8epilogue10collective18CollectiveEpilogueINS1E_23Sm100TmaWarpSpecializedILi4ELi2ELi16ELb1ELb0EEEJSH_NS5_IJNSS_ISF_SC_EENSS_IS17_SC_EEEEEfSI_fSI_NS1E_6fusion15FusionCallbacksIS1I_NS1M_17LinearCombinationIffffLNS_15FloatRoundStyleE2EEESH_S1L_JEEENS4_5SM1004TMEM4LOAD26SM100_TMEM_LOAD_16dp128b8xENS4_13SM90_TMA_LOADES1B_NS4_17SM75_U32x4_LDSM_NENS4_14SM90_TMA_STOREES1B_NS4_17SM90_U32x4_STSM_NENS4_39AutoVectorizingCopyWithAssumedAlignmentILi128EEEEEEvvEEEEvNT_6ParamsE) ;  /* 0xffffff68022c7950 */ /* 0x000fea0003c3ffff */
.L_x_180:
[----:B------:R-:W-:-:S00]  /*9750*/  BRA `(.L_x_180) ;  /* 0xfffffffc00fc7947 */ /* 0x000fc0000383ffff */
[----:B------:R-:W-:-:S00]  /*9760*/  NOP ;  /* 0x0000000000007918 */ /* 0x000fc00000000000 */
        /* <DEDUP_REMOVED lines=9> */
.L_x_181:


//--------------------- .nv.global.init           --------------------------
	.section	.nv.global.init,"aw",@progbits
.nv.global.init:
	.type		$str$27,@object
	.size		$str$27,($str$28 - $str$27)
$str$27:
        /*0000*/ 	.byte	0x28, 0x61, 0x64, 0x64, 0x72, 0x65, 0x73, 0x73, 0x20, 0x26, 0x20, 0x6d, 0x61, 0x73, 0x6b, 0x29
        /*0010*/ 	.byte	0x20, 0x3d, 0x3d, 0x20, 0x30, 0x00
	.type		$str$28,@object
	.size		$str$28,($str$26 - $str$28)
$str$28:
        /*0016*/ 	.byte	0x2f, 0x74, 0x6d, 0x70, 0x2f, 0x63, 0x75, 0x74, 0x6c, 0x61, 0x73, 0x73, 0x5f, 0x73, 0x77, 0x65
        /*0026*/ 	.byte	0x65, 0x70, 0x5f, 0x73, 0x72, 0x63, 0x2f, 0x69, 0x6e, 0x63, 0x6c, 0x75, 0x64, 0x65, 0x2f, 0x63
        /*0036*/ 	.byte	0x75, 0x74, 0x65, 0x2f, 0x70, 0x6f, 0x69, 0x6e, 0x74, 0x65, 0x72, 0x5f, 0x66, 0x6c, 0x61, 0x67
        /*0046*/ 	.byte	0x67, 0x65, 0x64, 0x2e, 0x68, 0x70, 0x70, 0x00
	.type		$str$26,@object
	.size		$str$26,($str$25 - $str$26)
$str$26:
        /*004e*/ 	.byte	0x2f, 0x74, 0x6d, 0x70, 0x2f, 0x63, 0x75, 0x74, 0x6c, 0x61, 0x73, 0x73, 0x5f, 0x73, 0x77, 0x65
        /*005e*/ 	.byte	0x65, 0x70, 0x5f, 0x73, 0x72, 0x63, 0x2f, 0x69, 0x6e, 0x63, 0x6c, 0x75, 0x64, 0x65, 0x2f, 0x63
        /*006e*/ 	.byte	0x75, 0x74, 0x65, 0x2f, 0x61, 0x74, 0x6f, 0x6d, 0x2f, 0x63, 0x6f, 0x70, 0x79, 0x5f, 0x74, 0x72
        /*007e*/ 	.byte	0x61, 0x69, 0x74, 0x73, 0x5f, 0x73, 0x6d, 0x31, 0x30, 0x30, 0x2e, 0x68, 0x70, 0x70, 0x00
	.type		$str$25,@object
	.size		$str$25,(__unnamed_1 - $str$25)
$str$25:
        /*008d*/ 	.byte	0x28, 0x28, 0x75, 0x69, 0x6e, 0x74, 0x33, 0x32, 0x5f, 0x74, 0x28, 0x74, 0x68, 0x72, 0x65, 0x61
        /*009d*/ 	.byte	0x64, 0x49, 0x64, 0x78, 0x2e, 0x78, 0x29, 0x20, 0x2f, 0x20, 0x33, 0x32, 0x29, 0x20, 0x25, 0x20
        /*00ad*/ 	.byte	0x34, 0x29, 0x20, 0x3d, 0x3d, 0x20, 0x28, 0x28, 0x28, 0x74, 0x6d, 0x65, 0x6d, 0x5f, 0x61, 0x64
        /*00bd*/ 	.byte	0x64, 0x72, 0x20, 0x3e, 0x3e, 0x20, 0x31, 0x36, 0x29, 0x20, 0x2f, 0x20, 0x33, 0x32, 0x29, 0x20
        /*00cd*/ 	.byte	0x25, 0x20, 0x34, 0x29, 0x00
	.type		__unnamed_1,@object
	.size		__unnamed_1,(__unnamed_2 - __unnamed_1)
__unnamed_1:
        /*00d2*/ 	.byte	0x61, 0x75, 0x74, 0x6f, 0x20, 0x63, 0x75, 0x74, 0x65, 0x3a, 0x3a, 0x61, 0x73, 0x5f, 0x70, 0x6f
        /* <DEDUP_REMOVED lines=23> */
        /*0252*/ 	.byte	0x3c, 0x32, 0x30, 0x34, 0x38, 0x3e, 0x3e, 0x3e, 0x3e, 0x5d, 0x00
	.type		__unnamed_2,@object
	.size		__unnamed_2,(.L_2 - __unnamed_2)
__unnamed_2:
        /* <DEDUP_REMOVED lines=45> */
        /*052d*/ 	.byte	0x3e, 0x3e, 0x3e, 0x5d, 0x00
.L_2:


//--------------------- .nv.shared._ZN7cutlass13device_kernelINS_4gemm6kernel13GemmUniversalIN4cute5tupleIJiiiiEEENS1_10collective13CollectiveMmaINS1_35MainloopSm100TmaUmmaWarpSpecializedILi2ELi2ELi4ENS5_IJNS4_1CILi2EEESB_NSA_ILi1EEEEEEEENS5_IJNSA_ILi64EEENSA_ILi128EEESG_EEEfNS5_IJlSC_lEEEfSI_NS4_8TiledMMAINS4_8MMA_AtomIJNS4_17SM100_MMA_TF32_SSINS_10tfloat32_tESM_fLi64ELi128ELNS4_4UMMA5MajorE0ELSO_0ELNSN_7ScaleInE0ELSP_0EEEEEENS4_6LayoutINS5_IJSC_SC_SC_EEENS5_IJNSA_ILi0EEESU_SU_EEEEENS5_IJNS4_10UnderscoreESX_SX_EEEEENS4_23SM90_TMA_LOAD_MULTICASTENS4_14ComposedLayoutINS4_7SwizzleILi3ELi4ELi3EEENS4_18smem_ptr_flag_bitsILi32EEENSS_INS5_IJNSA_ILi8EEENSA_ILi32EEEEEENS5_IJS17_SC_EEEEEEEvNS4_8identityES10_S1B_vS1C_EENS_8epilogue10collective18CollectiveEpilogueINS1E_23Sm100TmaWarpSpecializedILi4ELi2ELi16ELb1ELb0EEEJSH_NS5_IJNSS_ISF_SC_EENSS_IS17_SC_EEEEEfSI_fSI_NS1E_6fusion15FusionCallbacksIS1I_NS1M_17LinearCombinationIffffLNS_15FloatRoundStyleE2EEESH_S1L_JEEENS4_5SM1004TMEM4LOAD26SM100_TMEM_LOAD_16dp128b8xENS4_13SM90_TMA_LOADES1B_NS4_17SM75_U32x4_LDSM_NENS4_14SM90_TMA_STOREES1B_NS4_17SM90_U32x4_STSM_NENS4_39AutoVectorizingCopyWithAssumedAlignmentILi128EEEEEEvvEEEEvNT_6ParamsE --------------------------
	.section	.nv.shared._ZN7cutlass13device_kernelINS_4gemm6kernel13GemmUniversalIN4cute5tupleIJiiiiEEENS1_10collective13CollectiveMmaINS1_35MainloopSm100TmaUmmaWarpSpecializedILi2ELi2ELi4ENS5_IJNS4_1CILi2EEESB_NSA_ILi1EEEEEEEENS5_IJNSA_ILi64EEENSA_ILi128EEESG_EEEfNS5_IJlSC_lEEEfSI_NS4_8TiledMMAINS4_8MMA_AtomIJNS4_17SM100_MMA_TF32_SSINS_10tfloat32_tESM_fLi64ELi128ELNS4_4UMMA5MajorE0ELSO_0ELNSN_7ScaleInE0ELSP_0EEEEEENS4_6LayoutINS5_IJSC_SC_SC_EEENS5_IJNSA_ILi0EEESU_SU_EEEEENS5_IJNS4_10UnderscoreESX_SX_EEEEENS4_23SM90_TMA_LOAD_MULTICASTENS4_14ComposedLayoutINS4_7SwizzleILi3ELi4ELi3EEENS4_18smem_ptr_flag_bitsILi32EEENSS_INS5_IJNSA_ILi8EEENSA_ILi32EEEEEENS5_IJS17_SC_EEEEEEEvNS4_8identityES10_S1B_vS1C_EENS_8epilogue10collective18CollectiveEpilogueINS1E_23Sm100TmaWarpSpecializedILi4ELi2ELi16ELb1ELb0EEEJSH_NS5_IJNSS_ISF_SC_EENSS_IS17_SC_EEEEEfSI_fSI_NS1E_6fusion15FusionCallbacksIS1I_NS1M_17LinearCombinationIffffLNS_15FloatRoundStyleE2EEESH_S1L_JEEENS4_5SM1004TMEM4LOAD26SM100_TMEM_LOAD_16dp128b8xENS4_13SM90_TMA_LOADES1B_NS4_17SM75_U32x4_LDSM_NENS4_14SM90_TMA_STOREES1B_NS4_17SM90_U32x4_STSM_NENS4_39AutoVectorizingCopyWithAssumedAlignmentILi128EEEEEEvvEEEEvNT_6ParamsE,"aw",@nobits
	.sectionflags	@""
	.align	16
	.zero		1024


//--------------------- .nv.shared.reserved.0     --------------------------
	.section	.nv.shared.reserved.0,"aw",@nobits
	.weak		__nv_reservedSMEM_offset_0_alias
	.size		__nv_reservedSMEM_offset_0_alias, 0, 64
	.other		__nv_reservedSMEM_offset_0_alias,@"STO_CUDA_RESERVED_SHARED STV_DEFAULT"
__nv_reservedSMEM_offset_0_alias:
	.zero		0
.nv.shared.reserved.0:
	.zero		64
	.weak		__nv_reservedSMEM_tcgen05_partition
	.type		__nv_reservedSMEM_tcgen05_partition,@object
	.size		__nv_reservedSMEM_tcgen05_partition,(.L_0 - __nv_reservedSMEM_tcgen05_partition)
__nv_reservedSMEM_tcgen05_partition:
	.zero		32
.L_0:


//--------------------- .nv.global                --------------------------
	.section	.nv.global,"aw",@nobits
.nv.global:
	.type		_ZN40_INTERNAL_31dab37d_4_k_cu_87433373_312634cute1_E,@object
	.size		_ZN40_INTERNAL_31dab37d_4_k_cu_87433373_312634cute1_E,(_ZN40_INTERNAL_31dab37d_4_k_cu_87433373_312634cuda3std3__45__cpo6cbeginE - _ZN40_INTERNAL_31dab37d_4_k_cu_87433373_312634cute1_E)
_ZN40_INTERNAL_31dab37d_4_k_cu_87433373_312634cute1_E:
	.zero		1
	.type		_ZN40_INTERNAL_31dab37d_4_k_cu_87433373_312634cuda3std3__45__cpo6cbeginE,@object
	.size		_ZN40_INTERNAL_31dab37d_4_k_cu_87433373_312634cuda3std3__45__cpo6cbeginE,(_ZN40_INTERNAL_31dab37d_4_k_cu_87433373_312634cuda3std3__48in_placeE - _ZN40_INTERNAL_31dab37d_4_k_cu_87433373_312634cuda3std3__45__cpo6cbeginE)
_ZN40_INTERNAL_31dab37d_4_k_cu_87433373_312634cuda3std3__45__cpo6cbeginE:
	.zero		1
	.type		_ZN40_INTERNAL_31dab37d_4_k_cu_87433373_312634cuda3std3__48in_placeE,@object
	.size		_ZN40_INTERNAL_31dab37d_4_k_cu_87433373_312634cuda3std3__48in_placeE,(_ZN40_INTERNAL_31dab37d_4_k_cu_87433373_312634cuda3std6ranges3__45__cpo9iter_moveE - _ZN40_INTERNAL_31dab37d_4_k_cu_87433373_312634cuda3std3__48in_placeE)
_ZN40_INTERNAL_31dab37d_4_k_cu_87433373_312634cuda3std3__48in_placeE:
	.zero		1
	.type		_ZN40_INTERNAL_31dab37d_4_k_cu_87433373_312634cuda3std6ranges3__45__cpo9iter_moveE,@object
	.size		_ZN40_INTERNAL_31dab37d_4_k_cu_87433373_312634cuda3std6ranges3__45__cpo9iter_moveE,(_ZN40_INTERNAL_31dab37d_4_k_cu_87433373_312634cuda3std3__45__cpo5beginE - _ZN40_INTERNAL_31dab37d_4_k_cu_87433373_312634cuda3std6ranges3__45__cpo9iter_moveE)
_ZN40_INTERNAL_31dab37d_4_k_cu_87433373_312634cuda3std6ranges3__45__cpo9iter_moveE:
	.zero		1
	.type		_ZN40_INTERNAL_31dab37d_4_k_cu_87433373_312634cuda3std3__45__cpo5beginE,@object
	.size		_ZN40_INTERNAL_31dab37d_4_k_cu_87433373_312634cuda3std3__45__cpo5beginE,(_ZN40_INTERNAL_31dab37d_4_k_cu_87433373_312634cuda3std3__442_GLOBAL__N__31dab37d_4_k_cu_87433373_312636ignoreE - _ZN40_INTERNAL_31dab37d_4_k_cu_87433373_312634cuda3std3__45__cpo5beginE)
_ZN40_INTERNAL_31dab37d_4_k_cu_87433373_312634cuda3std3__45__cpo5beginE:
	.zero		1
	.type		_ZN40_INTERNAL_31dab37d_4_k_cu_87433373_312634cuda3std3__442_GLOBAL__N__31dab37d_4_k_cu_87433373_312636ignoreE,@object
	.size		_ZN40_INTERNAL_31dab37d_4_k_cu_87433373_312634cuda3std3__442_GLOBAL__N__31dab37d_4_k_cu_87433373_312636ignoreE,(_ZN40_INTERNAL_31dab37d_4_k_cu_87433373_312634cute7productE - _ZN40_INTERNAL_31dab37d_4_k_cu_87433373_312634cuda3std3__442_GLOBAL__N__31dab37d_4_k_cu_87433373_312636ignoreE)
_ZN40_INTERNAL_31dab37d_4_k_cu_87433373_312634cuda3std3__442_GLOBAL__N__31dab37d_4_k_cu_87433373_312636ignoreE:
	.zero		1
	.type		_ZN40_INTERNAL_31dab37d_4_k_cu_87433373_312634cute7productE,@object
	.size		_ZN40_INTERNAL_31dab37d_4_k_cu_87433373_312634cute7productE,(_ZN40_INTERNAL_31dab37d_4_k_cu_87433373_312634cuda3std3__45__cpo3endE - _ZN40_INTERNAL_31dab37d_4_k_cu_87433373_312634cute7productE)
_ZN40_INTERNAL_31dab37d_4_k_cu_87433373_312634cute7productE:
	.zero		1
	.type		_ZN40_INTERNAL_31dab37d_4_k_cu_87433373_312634cuda3std3__45__cpo3endE,@object
	.size		_ZN40_INTERNAL_31dab37d_4_k_cu_87433373_312634cuda3std3__45__cpo3endE,(_ZN40_INTERNAL_31dab37d_4_k_cu_87433373_312634cuda3std3__419piecewise_constructE - _ZN40_INTERNAL_31dab37d_4_k_cu_87433373_312634cuda3std3__45__cpo3endE)
_ZN40_INTERNAL_31dab37d_4_k_cu_87433373_312634cuda3std3__45__cpo3endE:
	.zero		1
	.type		_ZN40_INTERNAL_31dab37d_4_k_cu_87433373_312634cuda3std3__419piecewise_constructE,@object
	.size		_ZN40_INTERNAL_31dab37d_4_k_cu_87433373_312634cuda3std3__419piecewise_constructE,(_ZN40_INTERNAL_31dab37d_4_k_cu_87433373_312634cuda3std3__45__cpo4cendE - _ZN40_INTERNAL_31dab37d_4_k_cu_87433373_312634cuda3std3__419piecewise_constructE)
_ZN40_INTERNAL_31dab37d_4_k_cu_87433373_312634cuda3std3__419piecewise_constructE:
	.zero		1
	.type		_ZN40_INTERNAL_31dab37d_4_k_cu_87433373_312634cuda3std3__45__cpo4cendE,@object
	.size		_ZN40_INTERNAL_31dab37d_4_k_cu_87433373_312634cuda3std3__45__cpo4cendE,(_ZN40_INTERNAL_31dab37d_4_k_cu_87433373_312634cuda3std6ranges3__45__cpo4swapE - _ZN40_INTERNAL_31dab37d_4_k_cu_87433373_312634cuda3std3__45__cpo4cendE)
_ZN40_INTERNAL_31dab37d_4_k_cu_87433373_312634cuda3std3__45__cpo4cendE:
	.zero		1
	.type		_ZN40_INTERNAL_31dab37d_4_k_cu_87433373_312634cuda3std6ranges3__45__cpo4swapE,@object
	.size		_ZN40_INTERNAL_31dab37d_4_k_cu_87433373_312634cuda3std6ranges3__45__cpo4swapE,(.L_10 - _ZN40_INTERNAL_31dab37d_4_k_cu_87433373_312634cuda3std6ranges3__45__cpo4swapE)
_ZN40_INTERNAL_31dab37d_4_k_cu_87433373_312634cuda3std6ranges3__45__cpo4swapE:
	.zero		1
.L_10:


//--------------------- .nv.constant0._ZN7cutlass13device_kernelINS_4gemm6kernel13GemmUniversalIN4cute5tupleIJiiiiEEENS1_10collective13CollectiveMmaINS1_35MainloopSm100TmaUmmaWarpSpecializedILi2ELi2ELi4ENS5_IJNS4_1CILi2EEESB_NSA_ILi1EEEEEEEENS5_IJNSA_ILi64EEENSA_ILi128EEESG_EEEfNS5_IJlSC_lEEEfSI_NS4_8TiledMMAINS4_8MMA_AtomIJNS4_17SM100_MMA_TF32_SSINS_10tfloat32_tESM_fLi64ELi128ELNS4_4UMMA5MajorE0ELSO_0ELNSN_7ScaleInE0ELSP_0EEEEEENS4_6LayoutINS5_IJSC_SC_SC_EEENS5_IJNSA_ILi0EEESU_SU_EEEEENS5_IJNS4_10UnderscoreESX_SX_EEEEENS4_23SM90_TMA_LOAD_MULTICASTENS4_14ComposedLayoutINS4_7SwizzleILi3ELi4ELi3EEENS4_18smem_ptr_flag_bitsILi32EEENSS_INS5_IJNSA_ILi8EEENSA_ILi32EEEEEENS5_IJS17_SC_EEEEEEEvNS4_8identityES10_S1B_vS1C_EENS_8epilogue10collective18CollectiveEpilogueINS1E_23Sm100TmaWarpSpecializedILi4ELi2ELi16ELb1ELb0EEEJSH_NS5_IJNSS_ISF_SC_EENSS_IS17_SC_EEEEEfSI_fSI_NS1E_6fusion15FusionCallbacksIS1I_NS1M_17LinearCombinationIffffLNS_15FloatRoundStyleE2EEESH_S1L_JEEENS4_5SM1004TMEM4LOAD26SM100_TMEM_LOAD_16dp128b8xENS4_13SM90_TMA_LOADES1B_NS4_17SM75_U32x4_LDSM_NENS4_14SM90_TMA_STOREES1B_NS4_17SM90_U32x4_STSM_NENS4_39AutoVectorizingCopyWithAssumedAlignmentILi128EEEEEEvvEEEEvNT_6ParamsE --------------------------
	.section	.nv.constant0._ZN7cutlass13device_kernelINS_4gemm6kernel13GemmUniversalIN4cute5tupleIJiiiiEEENS1_10collective13CollectiveMmaINS1_35MainloopSm100TmaUmmaWarpSpecializedILi2ELi2ELi4ENS5_IJNS4_1CILi2EEESB_NSA_ILi1EEEEEEEENS5_IJNSA_ILi64EEENSA_ILi128EEESG_EEEfNS5_IJlSC_lEEEfSI_NS4_8TiledMMAINS4_8MMA_AtomIJNS4_17SM100_MMA_TF32_SSINS_10tfloat32_tESM_fLi64ELi128ELNS4_4UMMA5MajorE0ELSO_0ELNSN_7ScaleInE0ELSP_0EEEEEENS4_6LayoutINS5_IJSC_SC_SC_EEENS5_IJNSA_ILi0EEESU_SU_EEEEENS5_IJNS4_10UnderscoreESX_SX_EEEEENS4_23SM90_TMA_LOAD_MULTICASTENS4_14ComposedLayoutINS4_7SwizzleILi3ELi4ELi3EEENS4_18smem_ptr_flag_bitsILi32EEENSS_INS5_IJNSA_ILi8EEENSA_ILi32EEEEEENS5_IJS17_SC_EEEEEEEvNS4_8identityES10_S1B_vS1C_EENS_8epilogue10collective18CollectiveEpilogueINS1E_23Sm100TmaWarpSpecializedILi4ELi2ELi16ELb1ELb0EEEJSH_NS5_IJNSS_ISF_SC_EENSS_IS17_SC_EEEEEfSI_fSI_NS1E_6fusion15FusionCallbacksIS1I_NS1M_17LinearCombinationIffffLNS_15FloatRoundStyleE2EEESH_S1L_JEEENS4_5SM1004TMEM4LOAD26SM100_TMEM_LOAD_16dp128b8xENS4_13SM90_TMA_LOADES1B_NS4_17SM75_U32x4_LDSM_NENS4_14SM90_TMA_STOREES1B_NS4_17SM90_U32x4_STSM_NENS4_39AutoVectorizingCopyWithAssumedAlignmentILi128EEEEEEvvEEEEvNT_6ParamsE,"a",@progbits
	.sectionflags	@""
	.align	4
.nv.constant0._ZN7cutlass13device_kernelINS_4gemm6kernel13GemmUniversalIN4cute5tupleIJiiiiEEENS1_10collective13CollectiveMmaINS1_35MainloopSm100TmaUmmaWarpSpecializedILi2ELi2ELi4ENS5_IJNS4_1CILi2EEESB_NSA_ILi1EEEEEEEENS5_IJNSA_ILi64EEENSA_ILi128EEESG_EEEfNS5_IJlSC_lEEEfSI_NS4_8TiledMMAINS4_8MMA_AtomIJNS4_17SM100_MMA_TF32_SSINS_10tfloat32_tESM_fLi64ELi128ELNS4_4UMMA5MajorE0ELSO_0ELNSN_7ScaleInE0ELSP_0EEEEEENS4_6LayoutINS5_IJSC_SC_SC_EEENS5_IJNSA_ILi0EEESU_SU_EEEEENS5_IJNS4_10UnderscoreESX_SX_EEEEENS4_23SM90_TMA_LOAD_MULTICASTENS4_14ComposedLayoutINS4_7SwizzleILi3ELi4ELi3EEENS4_18smem_ptr_flag_bitsILi32EEENSS_INS5_IJNSA_ILi8EEENSA_ILi32EEEEEENS5_IJS17_SC_EEEEEEEvNS4_8identityES10_S1B_vS1C_EENS_8epilogue10collective18CollectiveEpilogueINS1E_23Sm100TmaWarpSpecializedILi4ELi2ELi16ELb1ELb0EEEJSH_NS5_IJNSS_ISF_SC_EENSS_IS17_SC_EEEEEfSI_fSI_NS1E_6fusion15FusionCallbacksIS1I_NS1M_17LinearCombinationIffffLNS_15FloatRoundStyleE2EEESH_S1L_JEEENS4_5SM1004TMEM4LOAD26SM100_TMEM_LOAD_16dp128b8xENS4_13SM90_TMA_LOADES1B_NS4_17SM75_U32x4_LDSM_NENS4_14SM90_TMA_STOREES1B_NS4_17SM90_U32x4_STSM_NENS4_39AutoVectorizingCopyWithAssumedAlignmentILi128EEEEEEvvEEEEvNT_6ParamsE:
	.zero		2944


//--------------------- SYMBOLS --------------------------

	.type		.nv.reservedSmem.offset0,@object
	.size		.nv.reservedSmem.offset0,0x4
	.type		.nv.reservedSmem.cap,@object
	.size		.nv.reservedSmem.cap,0x4
	.type		__assertfail,@function
